	.target	sm_90a

	.elftype	@"ET_EXEC"


//--------------------- .note.nv.tkinfo           --------------------------
	.section	.note.nv.tkinfo,"",@"SHT_NOTE"
	.sectionflags	@"SHF_NOTE_NV_TKINFO"
	.tkinfo
        /*0018*/ 	.word	0x00000002
        /*0030*/ 	.string	""
        /*0030*/ 	.string	"ptxas"
        /*0030*/ 	.string	"Cuda compilation tools, release 13.0, V13.0.88"
        /*0030*/ 	.string	"Build cuda_13.0.r13.0/compiler.36424714_0"
        /*0030*/ 	.string	"-arch sm_90a -m 64 "



//--------------------- .note.nv.cuinfo           --------------------------
	.section	.note.nv.cuinfo,"",@"SHT_NOTE"
	.sectionflags	@"SHF_NOTE_NV_CUINFO"
        /*0018*/ 	.short	0x0002
        /*001a*/ 	.short	0x005a
        /*001c*/ 	.short	0x0082
	.zero		2


//--------------------- .nv.info                  --------------------------
	.section	.nv.info,"",@"SHT_CUDA_INFO"
	.align	4


	//----- nvinfo : EIATTR_REGCOUNT
	.align		4
        /*0000*/ 	.byte	0x04, 0x2f
        /*0002*/ 	.short	(.L_12 - .L_11)
	.align		4
.L_11:
        /*0004*/ 	.word	index@(_ZN7cutlass13device_kernelINS_4gemm6kernel13GemmUniversalIN4cute5tupleIJiiiiEEENS1_10collective13CollectiveMmaINS1_37MainloopSm90TmaGmmaWarpSpecializedFP8ILi25ENS5_IJNS4_1CILi1EEESB_SB_EEENS1_35KernelTmaWarpSpecializedCooperativeEEENS5_IJNSA_ILi128EEENSA_ILi16EEENSA_ILi64EEEEEENS_12float_e4m3_tENS5_IJlSB_lEEESJ_SK_NS4_8TiledMMAINS4_8MMA_AtomIJNS4_4SM904GMMA30MMA_64x16x32_F32E4M3E4M3_SS_TNILNSO_7ScaleInE1ELSQ_1EEEEEENS4_6LayoutINS5_IJNSA_ILi2EEESB_SB_EEENS5_IJSB_NSA_ILi0EEESW_EEEEENS5_IJNS4_10UnderscoreESZ_SZ_EEEEENS4_13SM90_TMA_LOADENS4_14ComposedLayoutINS4_7SwizzleILi2ELi4ELi3EEENS4_18smem_ptr_flag_bitsILi8EEENST_INS5_IJNSA_ILi8EEESH_EEENS5_IJSH_SB_EEEEEEEvNS4_8identityES12_S1C_vS1D_EENS_8epilogue10collective6detail29Sm90TmaWarpSpecializedAdapterINS1G_15DefaultEpilogueISJ_SK_SK_NS1F_6thread17LinearCombinationISJ_Li1EffLNS1K_9ScaleType4KindE0ELNS_15FloatRoundStyleE2ESJ_EENS1_15EpilogueDefaultEEEEEvvEEEEvNT_6ParamsE)
        /*0008*/ 	.word	0x000000a8


	//----- nvinfo : EIATTR_FRAME_SIZE
	.align		4
.L_12:
        /*000c*/ 	.byte	0x04, 0x11
        /*000e*/ 	.short	(.L_14 - .L_13)
	.align		4
.L_13:
        /*0010*/ 	.word	index@(_ZN7cutlass13device_kernelINS_4gemm6kernel13GemmUniversalIN4cute5tupleIJiiiiEEENS1_10collective13CollectiveMmaINS1_37MainloopSm90TmaGmmaWarpSpecializedFP8ILi25ENS5_IJNS4_1CILi1EEESB_SB_EEENS1_35KernelTmaWarpSpecializedCooperativeEEENS5_IJNSA_ILi128EEENSA_ILi16EEENSA_ILi64EEEEEENS_12float_e4m3_tENS5_IJlSB_lEEESJ_SK_NS4_8TiledMMAINS4_8MMA_AtomIJNS4_4SM904GMMA30MMA_64x16x32_F32E4M3E4M3_SS_TNILNSO_7ScaleInE1ELSQ_1EEEEEENS4_6LayoutINS5_IJNSA_ILi2EEESB_SB_EEENS5_IJSB_NSA_ILi0EEESW_EEEEENS5_IJNS4_10UnderscoreESZ_SZ_EEEEENS4_13SM90_TMA_LOADENS4_14ComposedLayoutINS4_7SwizzleILi2ELi4ELi3EEENS4_18smem_ptr_flag_bitsILi8EEENST_INS5_IJNSA_ILi8EEESH_EEENS5_IJSH_SB_EEEEEEEvNS4_8identityES12_S1C_vS1D_EENS_8epilogue10collective6detail29Sm90TmaWarpSpecializedAdapterINS1G_15DefaultEpilogueISJ_SK_SK_NS1F_6thread17LinearCombinationISJ_Li1EffLNS1K_9ScaleType4KindE0ELNS_15FloatRoundStyleE2ESJ_EENS1_15EpilogueDefaultEEEEEvvEEEEvNT_6ParamsE)
        /*0014*/ 	.word	0x00000000


	//----- nvinfo : EIATTR_MIN_STACK_SIZE
	.align		4
.L_14:
        /*0018*/ 	.byte	0x04, 0x12
        /*001a*/ 	.short	(.L_16 - .L_15)
	.align		4
.L_15:
        /*001c*/ 	.word	index@(_ZN7cutlass13device_kernelINS_4gemm6kernel13GemmUniversalIN4cute5tupleIJiiiiEEENS1_10collective13CollectiveMmaINS1_37MainloopSm90TmaGmmaWarpSpecializedFP8ILi25ENS5_IJNS4_1CILi1EEESB_SB_EEENS1_35KernelTmaWarpSpecializedCooperativeEEENS5_IJNSA_ILi128EEENSA_ILi16EEENSA_ILi64EEEEEENS_12float_e4m3_tENS5_IJlSB_lEEESJ_SK_NS4_8TiledMMAINS4_8MMA_AtomIJNS4_4SM904GMMA30MMA_64x16x32_F32E4M3E4M3_SS_TNILNSO_7ScaleInE1ELSQ_1EEEEEENS4_6LayoutINS5_IJNSA_ILi2EEESB_SB_EEENS5_IJSB_NSA_ILi0EEESW_EEEEENS5_IJNS4_10UnderscoreESZ_SZ_EEEEENS4_13SM90_TMA_LOADENS4_14ComposedLayoutINS4_7SwizzleILi2ELi4ELi3EEENS4_18smem_ptr_flag_bitsILi8EEENST_INS5_IJNSA_ILi8EEESH_EEENS5_IJSH_SB_EEEEEEEvNS4_8identityES12_S1C_vS1D_EENS_8epilogue10collective6detail29Sm90TmaWarpSpecializedAdapterINS1G_15DefaultEpilogueISJ_SK_SK_NS1F_6thread17LinearCombinationISJ_Li1EffLNS1K_9ScaleType4KindE0ELNS_15FloatRoundStyleE2ESJ_EENS1_15EpilogueDefaultEEEEEvvEEEEvNT_6ParamsE)
        /*0020*/ 	.word	0x00000000
.L_16:


//--------------------- .nv.compat                --------------------------
	.section	.nv.compat,"",@"SHT_CUDA_COMPAT_INFO"
	.align	4
        /*0000*/ 	.byte	0x02, 0x09, 0x01, 0x00, 0x02, 0x02, 0x04, 0x00, 0x02, 0x05, 0x05, 0x00, 0x03, 0x07, 0x01, 0x01
        /*0010*/ 	.byte	0x02, 0x03, 0x01, 0x00, 0x02, 0x06, 0x01, 0x00, 0x04, 0x0b, 0x08, 0x00, 0x00, 0x00, 0x00, 0x00
        /*0020*/ 	.byte	0x00, 0x00, 0x00, 0x00


//--------------------- .nv.info._ZN7cutlass13device_kernelINS_4gemm6kernel13GemmUniversalIN4cute5tupleIJiiiiEEENS1_10collective13CollectiveMmaINS1_37MainloopSm90TmaGmmaWarpSpecializedFP8ILi25ENS5_IJNS4_1CILi1EEESB_SB_EEENS1_35KernelTmaWarpSpecializedCooperativeEEENS5_IJNSA_ILi128EEENSA_ILi16EEENSA_ILi64EEEEEENS_12float_e4m3_tENS5_IJlSB_lEEESJ_SK_NS4_8TiledMMAINS4_8MMA_AtomIJNS4_4SM904GMMA30MMA_64x16x32_F32E4M3E4M3_SS_TNILNSO_7ScaleInE1ELSQ_1EEEEEENS4_6LayoutINS5_IJNSA_ILi2EEESB_SB_EEENS5_IJSB_NSA_ILi0EEESW_EEEEENS5_IJNS4_10UnderscoreESZ_SZ_EEEEENS4_13SM90_TMA_LOADENS4_14ComposedLayoutINS4_7SwizzleILi2ELi4ELi3EEENS4_18smem_ptr_flag_bitsILi8EEENST_INS5_IJNSA_ILi8EEESH_EEENS5_IJSH_SB_EEEEEEEvNS4_8identityES12_S1C_vS1D_EENS_8epilogue10collective6detail29Sm90TmaWarpSpecializedAdapterINS1G_15DefaultEpilogueISJ_SK_SK_NS1F_6thread17LinearCombinationISJ_Li1EffLNS1K_9ScaleType4KindE0ELNS_15FloatRoundStyleE2ESJ_EENS1_15EpilogueDefaultEEEEEvvEEEEvNT_6ParamsE --------------------------
	.section	.nv.info._ZN7cutlass13device_kernelINS_4gemm6kernel13GemmUniversalIN4cute5tupleIJiiiiEEENS1_10collective13CollectiveMmaINS1_37MainloopSm90TmaGmmaWarpSpecializedFP8ILi25ENS5_IJNS4_1CILi1EEESB_SB_EEENS1_35KernelTmaWarpSpecializedCooperativeEEENS5_IJNSA_ILi128EEENSA_ILi16EEENSA_ILi64EEEEEENS_12float_e4m3_tENS5_IJlSB_lEEESJ_SK_NS4_8TiledMMAINS4_8MMA_AtomIJNS4_4SM904GMMA30MMA_64x16x32_F32E4M3E4M3_SS_TNILNSO_7ScaleInE1ELSQ_1EEEEEENS4_6LayoutINS5_IJNSA_ILi2EEESB_SB_EEENS5_IJSB_NSA_ILi0EEESW_EEEEENS5_IJNS4_10UnderscoreESZ_SZ_EEEEENS4_13SM90_TMA_LOADENS4_14ComposedLayoutINS4_7SwizzleILi2ELi4ELi3EEENS4_18smem_ptr_flag_bitsILi8EEENST_INS5_IJNSA_ILi8EEESH_EEENS5_IJSH_SB_EEEEEEEvNS4_8identityES12_S1C_vS1D_EENS_8epilogue10collective6detail29Sm90TmaWarpSpecializedAdapterINS1G_15DefaultEpilogueISJ_SK_SK_NS1F_6thread17LinearCombinationISJ_Li1EffLNS1K_9ScaleType4KindE0ELNS_15FloatRoundStyleE2ESJ_EENS1_15EpilogueDefaultEEEEEvvEEEEvNT_6ParamsE,"",@"SHT_CUDA_INFO"
	.sectionflags	@""
	.align	4


	//----- nvinfo : EIATTR_CUDA_API_VERSION
	.align		4
        /*0000*/ 	.byte	0x04, 0x37
        /*0002*/ 	.short	(.L_18 - .L_17)
.L_17:
        /*0004*/ 	.word	0x00000082


	//----- nvinfo : EIATTR_KPARAM_INFO
	.align		4
.L_18:
        /*0008*/ 	.byte	0x04, 0x17
        /*000a*/ 	.short	(.L_20 - .L_19)
.L_19:
        /*000c*/ 	.word	0x00000000
        /*0010*/ 	.short	0x0000
        /*0012*/ 	.short	0x0070
        /*0014*/ 	.byte	0x00, 0xf0, 0x01, 0x10


	//----- nvinfo : EIATTR_SPARSE_MMA_MASK
	.align		4
.L_20:
        /*0018*/ 	.byte	0x03, 0x50
        /*001a*/ 	.short	0x0000


	//----- nvinfo : EIATTR_MAXREG_COUNT
	.align		4
        /*001c*/ 	.byte	0x03, 0x1b
        /*001e*/ 	.short	0x00a8


	//----- nvinfo : EIATTR_NUM_BARRIERS
	.align		4
        /*0020*/ 	.byte	0x02, 0x4c
        /*0022*/ 	.byte	0x01
	.zero		1


	//----- nvinfo : EIATTR_MERCURY_ISA_VERSION
	.align		4
        /*0024*/ 	.byte	0x03, 0x5f
        /*0026*/ 	.short	0x0101


	//----- nvinfo : EIATTR_INT_WARP_WIDE_INSTR_OFFSETS
	.align		4
        /*0028*/ 	.byte	0x04, 0x31
        /*002a*/ 	.short	(.L_22 - .L_21)


	//   ....[0]....
.L_21:
        /*002c*/ 	.word	0x00000690


	//   ....[1]....
        /*0030*/ 	.word	0x000006a0


	//   ....[2]....
        /*0034*/ 	.word	0x000007a0


	//----- nvinfo : EIATTR_COOP_GROUP_MASK_REGIDS
	.align		4
.L_22:
        /*0038*/ 	.byte	0x04, 0x29
        /*003a*/ 	.short	(.L_24 - .L_23)


	//   ....[0]....
.L_23:
        /*003c*/ 	.word	0xffffffff


	//   ....[1]....
        /*0040*/ 	.word	0xffffffff


	//   ....[2]....
        /*0044*/ 	.word	0xffffffff


	//   ....[3]....
        /*0048*/ 	.word	0xffffffff


	//   ....[4]....
        /*004c*/ 	.word	0xffffffff


	//----- nvinfo : EIATTR_COOP_GROUP_INSTR_OFFSETS
	.align		4
.L_24:
        /*0050*/ 	.byte	0x04, 0x28
        /*0052*/ 	.short	(.L_26 - .L_25)


	//   ....[0]....
.L_25:
        /*0054*/ 	.word	0x00000060


	//   ....[1]....
        /*0058*/ 	.word	0x00000070


	//   ....[2]....
        /*005c*/ 	.word	0x00000130


	//   ....[3]....
        /*0060*/ 	.word	0x00000590


	//   ....[4]....
        /*0064*/ 	.word	0x000012b0


	//----- nvinfo : EIATTR_REG_RECONFIG
	.align		4
.L_26:
        /*0068*/ 	.byte	0x01, 0x54
	.zero		2


	//----- nvinfo : EIATTR_MBARRIER_INSTR_OFFSETS
	.align		4
        /*006c*/ 	.byte	0x04, 0x39
        /*006e*/ 	.short	(.L_28 - .L_27)


	//   ....[0]....
.L_27:
        /*0070*/ 	.word	0x00000250
        /*0074*/ 	.word	0x000000ff
        /*0078*/ 	.word	0x00000000
        /*007c*/ 	.short	0x0100
        /*007e*/ 	.byte	0x08
	.zero		1


	//   ....[1]....
        /*0080*/ 	.word	0x00000260
        /*0084*/ 	.word	0x000000ff
        /*0088*/ 	.word	0x000000c8
        /*008c*/ 	.short	0x0100
        /*008e*/ 	.byte	0x08
	.zero		1


	//   ....[2]....
        /*0090*/ 	.word	0x00000270
        /*0094*/ 	.word	0x000000ff
        /*0098*/ 	.word	0x00000008
        /*009c*/ 	.short	0x0100
        /*009e*/ 	.byte	0x08
	.zero		1


	//   ....[3]....
        /*00a0*/ 	.word	0x00000280
        /*00a4*/ 	.word	0x000000ff
        /*00a8*/ 	.word	0x000000d0
        /*00ac*/ 	.short	0x0100
        /*00ae*/ 	.byte	0x08
	.zero		1


	//   ....[4]....
        /*00b0*/ 	.word	0x00000290
        /*00b4*/ 	.word	0x000000ff
        /*00b8*/ 	.word	0x00000010
        /*00bc*/ 	.short	0x0100
        /*00be*/ 	.byte	0x08
	.zero		1


	//   ....[5]....
        /*00c0*/ 	.word	0x000002a0
        /*00c4*/ 	.word	0x000000ff
        /*00c8*/ 	.word	0x000000d8
        /*00cc*/ 	.short	0x0100
        /*00ce*/ 	.byte	0x08
	.zero		1


	//   ....[6]....
        /*00d0*/ 	.word	0x000002b0
        /*00d4*/ 	.word	0x000000ff
        /*00d8*/ 	.word	0x00000018
        /*00dc*/ 	.short	0x0100
        /*00de*/ 	.byte	0x08
	.zero		1


	//   ....[7]....
        /*00e0*/ 	.word	0x000002c0
        /*00e4*/ 	.word	0x000000ff
        /*00e8*/ 	.word	0x000000e0
        /*00ec*/ 	.short	0x0100
        /*00ee*/ 	.byte	0x08
	.zero		1


	//   ....[8]....
        /*00f0*/ 	.word	0x000002d0
        /*00f4*/ 	.word	0x000000ff
        /*00f8*/ 	.word	0x00000020
        /*00fc*/ 	.short	0x0100
        /*00fe*/ 	.byte	0x08
	.zero		1


	//   ....[9]....
        /*0100*/ 	.word	0x000002e0
        /*0104*/ 	.word	0x000000ff
        /*0108*/ 	.word	0x000000e8
        /*010c*/ 	.short	0x0100
        /*010e*/ 	.byte	0x08
	.zero		1


	//   ....[10]....
        /*0110*/ 	.word	0x000002f0
        /*0114*/ 	.word	0x000000ff
        /*0118*/ 	.word	0x00000028
        /*011c*/ 	.short	0x0100
        /*011e*/ 	.byte	0x08
	.zero		1


	//   ....[11]....
        /*0120*/ 	.word	0x00000300
        /*0124*/ 	.word	0x000000ff
        /*0128*/ 	.word	0x000000f0
        /*012c*/ 	.short	0x0100
        /*012e*/ 	.byte	0x08
	.zero		1


	//   ....[12]....
        /*0130*/ 	.word	0x00000310
        /*0134*/ 	.word	0x000000ff
        /*0138*/ 	.word	0x00000030
        /*013c*/ 	.short	0x0100
        /*013e*/ 	.byte	0x08
	.zero		1


	//   ....[13]....
        /*0140*/ 	.word	0x00000320
        /*0144*/ 	.word	0x000000ff
        /*0148*/ 	.word	0x000000f8
        /*014c*/ 	.short	0x0100
        /*014e*/ 	.byte	0x08
	.zero		1


	//   ....[14]....
        /*0150*/ 	.word	0x00000330
        /*0154*/ 	.word	0x000000ff
        /*0158*/ 	.word	0x00000038
        /*015c*/ 	.short	0x0100
        /*015e*/ 	.byte	0x08
	.zero		1


	//   ....[15]....
        /*0160*/ 	.word	0x00000340
        /*0164*/ 	.word	0x000000ff
        /*0168*/ 	.word	0x00000100
        /*016c*/ 	.short	0x0100
        /*016e*/ 	.byte	0x08
	.zero		1


	//   ....[16]....
        /*0170*/ 	.word	0x00000350
        /*0174*/ 	.word	0x000000ff
        /*0178*/ 	.word	0x00000040
        /*017c*/ 	.short	0x0100
        /*017e*/ 	.byte	0x08
	.zero		1


	//   ....[17]....
        /*0180*/ 	.word	0x00000360
        /*0184*/ 	.word	0x000000ff
        /*0188*/ 	.word	0x00000108
        /*018c*/ 	.short	0x0100
        /*018e*/ 	.byte	0x08
	.zero		1


	//   ....[18]....
        /*0190*/ 	.word	0x00000370
        /*0194*/ 	.word	0x000000ff
        /*0198*/ 	.word	0x00000048
        /*019c*/ 	.short	0x0100
        /*019e*/ 	.byte	0x08
	.zero		1


	//   ....[19]....
        /*01a0*/ 	.word	0x00000380
        /*01a4*/ 	.word	0x000000ff
        /*01a8*/ 	.word	0x00000110
        /*01ac*/ 	.short	0x0100
        /*01ae*/ 	.byte	0x08
	.zero		1


	//   ....[20]....
        /*01b0*/ 	.word	0x00000390
        /*01b4*/ 	.word	0x000000ff
        /*01b8*/ 	.word	0x00000050
        /*01bc*/ 	.short	0x0100
        /*01be*/ 	.byte	0x08
	.zero		1


	//   ....[21]....
        /*01c0*/ 	.word	0x000003a0
        /*01c4*/ 	.word	0x000000ff
        /*01c8*/ 	.word	0x00000118
        /*01cc*/ 	.short	0x0100
        /*01ce*/ 	.byte	0x08
	.zero		1


	//   ....[22]....
        /*01d0*/ 	.word	0x000003b0
        /*01d4*/ 	.word	0x000000ff
        /*01d8*/ 	.word	0x00000058
        /*01dc*/ 	.short	0x0100
        /*01de*/ 	.byte	0x08
	.zero		1


	//   ....[23]....
        /*01e0*/ 	.word	0x000003c0
        /*01e4*/ 	.word	0x000000ff
        /*01e8*/ 	.word	0x00000120
        /*01ec*/ 	.short	0x0100
        /*01ee*/ 	.byte	0x08
	.zero		1


	//   ....[24]....
        /*01f0*/ 	.word	0x000003d0
        /*01f4*/ 	.word	0x000000ff
        /*01f8*/ 	.word	0x00000060
        /*01fc*/ 	.short	0x0100
        /*01fe*/ 	.byte	0x08
	.zero		1


	//   ....[25]....
        /*0200*/ 	.word	0x000003e0
        /*0204*/ 	.word	0x000000ff
        /*0208*/ 	.word	0x00000128
        /*020c*/ 	.short	0x0100
        /*020e*/ 	.byte	0x08
	.zero		1


	//   ....[26]....
        /*0210*/ 	.word	0x000003f0
        /*0214*/ 	.word	0x000000ff
        /*0218*/ 	.word	0x00000068
        /*021c*/ 	.short	0x0100
        /*021e*/ 	.byte	0x08
	.zero		1


	//   ....[27]....
        /*0220*/ 	.word	0x00000400
        /*0224*/ 	.word	0x000000ff
        /*0228*/ 	.word	0x00000130
        /*022c*/ 	.short	0x0100
        /*022e*/ 	.byte	0x08
	.zero		1


	//   ....[28]....
        /*0230*/ 	.word	0x00000410
        /*0234*/ 	.word	0x000000ff
        /*0238*/ 	.word	0x00000070
        /*023c*/ 	.short	0x0100
        /*023e*/ 	.byte	0x08
	.zero		1


	//   ....[29]....
        /*0240*/ 	.word	0x00000420
        /*0244*/ 	.word	0x000000ff
        /*0248*/ 	.word	0x00000138
        /*024c*/ 	.short	0x0100
        /*024e*/ 	.byte	0x08
	.zero		1


	//   ....[30]....
        /*0250*/ 	.word	0x00000430
        /*0254*/ 	.word	0x000000ff
        /*0258*/ 	.word	0x00000078
        /*025c*/ 	.short	0x0100
        /*025e*/ 	.byte	0x08
	.zero		1


	//   ....[31]....
        /*0260*/ 	.word	0x00000440
        /*0264*/ 	.word	0x000000ff
        /*0268*/ 	.word	0x00000140
        /*026c*/ 	.short	0x0100
        /*026e*/ 	.byte	0x08
	.zero		1


	//   ....[32]....
        /*0270*/ 	.word	0x00000450
        /*0274*/ 	.word	0x000000ff
        /*0278*/ 	.word	0x00000080
        /*027c*/ 	.short	0x0100
        /*027e*/ 	.byte	0x08
	.zero		1


	//   ....[33]....
        /*0280*/ 	.word	0x00000460
        /*0284*/ 	.word	0x000000ff
        /*0288*/ 	.word	0x00000148
        /*028c*/ 	.short	0x0100
        /*028e*/ 	.byte	0x08
	.zero		1


	//   ....[34]....
        /*0290*/ 	.word	0x00000470
        /*0294*/ 	.word	0x000000ff
        /*0298*/ 	.word	0x00000088
        /*029c*/ 	.short	0x0100
        /*029e*/ 	.byte	0x08
	.zero		1


	//   ....[35]....
        /*02a0*/ 	.word	0x00000480
        /*02a4*/ 	.word	0x000000ff
        /*02a8*/ 	.word	0x00000150
        /*02ac*/ 	.short	0x0100
        /*02ae*/ 	.byte	0x08
	.zero		1


	//   ....[36]....
        /*02b0*/ 	.word	0x00000490
        /*02b4*/ 	.word	0x000000ff
        /*02b8*/ 	.word	0x00000090
        /*02bc*/ 	.short	0x0100
        /*02be*/ 	.byte	0x08
	.zero		1


	//   ....[37]....
        /*02c0*/ 	.word	0x000004a0
        /*02c4*/ 	.word	0x000000ff
        /*02c8*/ 	.word	0x00000158
        /*02cc*/ 	.short	0x0100
        /*02ce*/ 	.byte	0x08
	.zero		1


	//   ....[38]....
        /*02d0*/ 	.word	0x000004b0
        /*02d4*/ 	.word	0x000000ff
        /*02d8*/ 	.word	0x00000098
        /*02dc*/ 	.short	0x0100
        /*02de*/ 	.byte	0x08
	.zero		1


	//   ....[39]....
        /*02e0*/ 	.word	0x000004c0
        /*02e4*/ 	.word	0x000000ff
        /*02e8*/ 	.word	0x00000160
        /*02ec*/ 	.short	0x0100
        /*02ee*/ 	.byte	0x08
	.zero		1


	//   ....[40]....
        /*02f0*/ 	.word	0x000004d0
        /*02f4*/ 	.word	0x000000ff
        /*02f8*/ 	.word	0x000000a0
        /*02fc*/ 	.short	0x0100
        /*02fe*/ 	.byte	0x08
	.zero		1


	//   ....[41]....
        /*0300*/ 	.word	0x000004e0
        /*0304*/ 	.word	0x000000ff
        /*0308*/ 	.word	0x00000168
        /*030c*/ 	.short	0x0100
        /*030e*/ 	.byte	0x08
	.zero		1


	//   ....[42]....
        /*0310*/ 	.word	0x000004f0
        /*0314*/ 	.word	0x000000ff
        /*0318*/ 	.word	0x000000a8
        /*031c*/ 	.short	0x0100
        /*031e*/ 	.byte	0x08
	.zero		1


	//   ....[43]....
        /*0320*/ 	.word	0x00000500
        /*0324*/ 	.word	0x000000ff
        /*0328*/ 	.word	0x00000170
        /*032c*/ 	.short	0x0100
        /*032e*/ 	.byte	0x08
	.zero		1


	//   ....[44]....
        /*0330*/ 	.word	0x00000510
        /*0334*/ 	.word	0x000000ff
        /*0338*/ 	.word	0x000000b0
        /*033c*/ 	.short	0x0100
        /*033e*/ 	.byte	0x08
	.zero		1


	//   ....[45]....
        /*0340*/ 	.word	0x00000520
        /*0344*/ 	.word	0x000000ff
        /*0348*/ 	.word	0x00000178
        /*034c*/ 	.short	0x0100
        /*034e*/ 	.byte	0x08
	.zero		1


	//   ....[46]....
        /*0350*/ 	.word	0x00000530
        /*0354*/ 	.word	0x000000ff
        /*0358*/ 	.word	0x000000b8
        /*035c*/ 	.short	0x0100
        /*035e*/ 	.byte	0x08
	.zero		1


	//   ....[47]....
        /*0360*/ 	.word	0x00000540
        /*0364*/ 	.word	0x000000ff
        /*0368*/ 	.word	0x00000180
        /*036c*/ 	.short	0x0100
        /*036e*/ 	.byte	0x08
	.zero		1


	//   ....[48]....
        /*0370*/ 	.word	0x00000550
        /*0374*/ 	.word	0x000000ff
        /*0378*/ 	.word	0x000000c0
        /*037c*/ 	.short	0x0100
        /*037e*/ 	.byte	0x08
	.zero		1


	//   ....[49]....
        /*0380*/ 	.word	0x00000560
        /*0384*/ 	.word	0x000000ff
        /*0388*/ 	.word	0x00000188
        /*038c*/ 	.short	0x0100
        /*038e*/ 	.byte	0x08
	.zero		1


	//   ....[50]....
        /*0390*/ 	.word	0x00000810
        /*0394*/ 	.word	0x000000ff
        /*0398*/ 	.word	0x000001a0
        /*039c*/ 	.short	0x0100
        /*039e*/ 	.byte	0x06
	.zero		1


	//   ....[51]....
        /*03a0*/ 	.word	0x00000870
        /*03a4*/ 	.word	0x000000ff
        /*03a8*/ 	.word	0x000001a8
        /*03ac*/ 	.short	0x0100
        /*03ae*/ 	.byte	0x06
	.zero		1


	//   ....[52]....
        /*03b0*/ 	.word	0x00001470
        /*03b4*/ 	.word	0x000000ff
        /*03b8*/ 	.word	0x00000000
        /*03bc*/ 	.short	0x010a
        /*03be*/ 	.byte	0x06
	.zero		1


	//   ....[53]....
        /*03c0*/ 	.word	0x000014b0
        /*03c4*/ 	.word	0x000000ff
        /*03c8*/ 	.word	0x00000000
        /*03cc*/ 	.short	0x010a
        /*03ce*/ 	.byte	0x06
	.zero		1


	//   ....[54]....
        /*03d0*/ 	.word	0x000018b0
        /*03d4*/ 	.word	0x000000ff
        /*03d8*/ 	.word	0x00000000
        /*03dc*/ 	.short	0x010a
        /*03de*/ 	.byte	0x0c
	.zero		1


	//   ....[55]....
        /*03e0*/ 	.word	0x000018f0
        /*03e4*/ 	.word	0x000000ff
        /*03e8*/ 	.word	0x00000000
        /*03ec*/ 	.short	0x010a
        /*03ee*/ 	.byte	0x0c
	.zero		1


	//   ....[56]....
        /*03f0*/ 	.word	0x00001ba0
        /*03f4*/ 	.word	0x000000ff
        /*03f8*/ 	.word	0x00000000
        /*03fc*/ 	.short	0x0101
        /*03fe*/ 	.byte	0x08
	.zero		1


	//   ....[57]....
        /*0400*/ 	.word	0x00001e70
        /*0404*/ 	.word	0x000000ff
        /*0408*/ 	.word	0x00000000
        /*040c*/ 	.short	0x0101
        /*040e*/ 	.byte	0x08
	.zero		1


	//   ....[58]....
        /*0410*/ 	.word	0x00003c70
        /*0414*/ 	.word	0x0000000e
        /*0418*/ 	.word	0x000000c8
        /*041c*/ 	.short	0x010a
        /*041e*/ 	.byte	0x3f
	.zero		1


	//   ....[59]....
        /*0420*/ 	.word	0x00004000
        /*0424*/ 	.word	0x00000005
        /*0428*/ 	.word	0x000001a8
        /*042c*/ 	.short	0x0101
        /*042e*/ 	.byte	0x3f
	.zero		1


	//   ....[60]....
        /*0430*/ 	.word	0x00004730
        /*0434*/ 	.word	0x00000005
        /*0438*/ 	.word	0x00000000
        /*043c*/ 	.short	0x010a
        /*043e*/ 	.byte	0x3f
	.zero		1


	//   ....[61]....
        /*0440*/ 	.word	0x000047b0
        /*0444*/ 	.word	0x00000007
        /*0448*/ 	.word	0x00000000
        /*044c*/ 	.short	0x010a
        /*044e*/ 	.byte	0x3f
	.zero		1


	//   ....[62]....
        /*0450*/ 	.word	0x00004840
        /*0454*/ 	.word	0x00000006
        /*0458*/ 	.word	0x00000000
        /*045c*/ 	.short	0x010a
        /*045e*/ 	.byte	0x3f
	.zero		1


	//   ....[63]....
        /*0460*/ 	.word	0x000048d0
        /*0464*/ 	.word	0x00000009
        /*0468*/ 	.word	0x00000000
        /*046c*/ 	.short	0x010a
        /*046e*/ 	.byte	0x3f
	.zero		1


	//   ....[64]....
        /*0470*/ 	.word	0x00004960
        /*0474*/ 	.word	0x00000006
        /*0478*/ 	.word	0x00000000
        /*047c*/ 	.short	0x010a
        /*047e*/ 	.byte	0x3f
	.zero		1


	//   ....[65]....
        /*0480*/ 	.word	0x000049f0
        /*0484*/ 	.word	0x00000009
        /*0488*/ 	.word	0x00000000
        /*048c*/ 	.short	0x010a
        /*048e*/ 	.byte	0x3f
	.zero		1


	//   ....[66]....
        /*0490*/ 	.word	0x00004a80
        /*0494*/ 	.word	0x00000006
        /*0498*/ 	.word	0x00000000
        /*049c*/ 	.short	0x010a
        /*049e*/ 	.byte	0x3f
	.zero		1


	//   ....[67]....
        /*04a0*/ 	.word	0x00004b10
        /*04a4*/ 	.word	0x00000009
        /*04a8*/ 	.word	0x00000000
        /*04ac*/ 	.short	0x010a
        /*04ae*/ 	.byte	0x3f
	.zero		1


	//   ....[68]....
        /*04b0*/ 	.word	0x00004ba0
        /*04b4*/ 	.word	0x00000006
        /*04b8*/ 	.word	0x00000000
        /*04bc*/ 	.short	0x010a
        /*04be*/ 	.byte	0x3f
	.zero		1


	//   ....[69]....
        /*04c0*/ 	.word	0x00004c30
        /*04c4*/ 	.word	0x00000009
        /*04c8*/ 	.word	0x00000000
        /*04cc*/ 	.short	0x010a
        /*04ce*/ 	.byte	0x3f
	.zero		1


	//   ....[70]....
        /*04d0*/ 	.word	0x00004cc0
        /*04d4*/ 	.word	0x00000006
        /*04d8*/ 	.word	0x00000000
        /*04dc*/ 	.short	0x010a
        /*04de*/ 	.byte	0x3f
	.zero		1


	//   ....[71]....
        /*04e0*/ 	.word	0x00004d50
        /*04e4*/ 	.word	0x00000009
        /*04e8*/ 	.word	0x00000000
        /*04ec*/ 	.short	0x010a
        /*04ee*/ 	.byte	0x3f
	.zero		1


	//   ....[72]....
        /*04f0*/ 	.word	0x00004de0
        /*04f4*/ 	.word	0x00000006
        /*04f8*/ 	.word	0x00000000
        /*04fc*/ 	.short	0x010a
        /*04fe*/ 	.byte	0x3f
	.zero		1


	//   ....[73]....
        /*0500*/ 	.word	0x00004e70
        /*0504*/ 	.word	0x00000009
        /*0508*/ 	.word	0x00000000
        /*050c*/ 	.short	0x010a
        /*050e*/ 	.byte	0x3f
	.zero		1


	//   ....[74]....
        /*0510*/ 	.word	0x00004f00
        /*0514*/ 	.word	0x00000006
        /*0518*/ 	.word	0x00000000
        /*051c*/ 	.short	0x010a
        /*051e*/ 	.byte	0x3f
	.zero		1


	//   ....[75]....
        /*0520*/ 	.word	0x00004f90
        /*0524*/ 	.word	0x00000009
        /*0528*/ 	.word	0x00000000
        /*052c*/ 	.short	0x010a
        /*052e*/ 	.byte	0x3f
	.zero		1


	//   ....[76]....
        /*0530*/ 	.word	0x00005020
        /*0534*/ 	.word	0x00000006
        /*0538*/ 	.word	0x00000000
        /*053c*/ 	.short	0x010a
        /*053e*/ 	.byte	0x3f
	.zero		1


	//   ....[77]....
        /*0540*/ 	.word	0x000050b0
        /*0544*/ 	.word	0x00000009
        /*0548*/ 	.word	0x00000000
        /*054c*/ 	.short	0x010a
        /*054e*/ 	.byte	0x3f
	.zero		1


	//   ....[78]....
        /*0550*/ 	.word	0x00005140
        /*0554*/ 	.word	0x00000006
        /*0558*/ 	.word	0x00000000
        /*055c*/ 	.short	0x010a
        /*055e*/ 	.byte	0x3f
	.zero		1


	//   ....[79]....
        /*0560*/ 	.word	0x000051d0
        /*0564*/ 	.word	0x00000009
        /*0568*/ 	.word	0x00000000
        /*056c*/ 	.short	0x010a
        /*056e*/ 	.byte	0x3f
	.zero		1


	//   ....[80]....
        /*0570*/ 	.word	0x00005260
        /*0574*/ 	.word	0x00000006
        /*0578*/ 	.word	0x00000000
        /*057c*/ 	.short	0x010a
        /*057e*/ 	.byte	0x3f
	.zero		1


	//   ....[81]....
        /*0580*/ 	.word	0x000052f0
        /*0584*/ 	.word	0x00000009
        /*0588*/ 	.word	0x00000000
        /*058c*/ 	.short	0x010a
        /*058e*/ 	.byte	0x3f
	.zero		1


	//   ....[82]....
        /*0590*/ 	.word	0x00005380
        /*0594*/ 	.word	0x00000008
        /*0598*/ 	.word	0x00000000
        /*059c*/ 	.short	0x010a
        /*059e*/ 	.byte	0x3f
	.zero		1


	//   ....[83]....
        /*05a0*/ 	.word	0x00005410
        /*05a4*/ 	.word	0x0000000b
        /*05a8*/ 	.word	0x00000000
        /*05ac*/ 	.short	0x010a
        /*05ae*/ 	.byte	0x3f
	.zero		1


	//   ....[84]....
        /*05b0*/ 	.word	0x000054a0
        /*05b4*/ 	.word	0x00000003
        /*05b8*/ 	.word	0x00000000
        /*05bc*/ 	.short	0x010a
        /*05be*/ 	.byte	0x3f
	.zero		1


	//   ....[85]....
        /*05c0*/ 	.word	0x00005510
        /*05c4*/ 	.word	0x00000005
        /*05c8*/ 	.word	0x00000000
        /*05cc*/ 	.short	0x010a
        /*05ce*/ 	.byte	0x3f
	.zero		1


	//   ....[86]....
        /*05d0*/ 	.word	0x00005570
        /*05d4*/ 	.word	0x00000006
        /*05d8*/ 	.word	0x00000000
        /*05dc*/ 	.short	0x010a
        /*05de*/ 	.byte	0x3f
	.zero		1


	//   ....[87]....
        /*05e0*/ 	.word	0x00005640
        /*05e4*/ 	.word	0x0000000e
        /*05e8*/ 	.word	0x000000c8
        /*05ec*/ 	.short	0x010a
        /*05ee*/ 	.byte	0x3f
	.zero		1


	//   ....[88]....
        /*05f0*/ 	.word	0x00005720
        /*05f4*/ 	.word	0x00000005
        /*05f8*/ 	.word	0x00000000
        /*05fc*/ 	.short	0x010a
        /*05fe*/ 	.byte	0x3f
	.zero		1


	//   ....[89]....
        /*0600*/ 	.word	0x00005770
        /*0604*/ 	.word	0x00000007
        /*0608*/ 	.word	0x00000000
        /*060c*/ 	.short	0x010a
        /*060e*/ 	.byte	0x3f
	.zero		1


	//   ....[90]....
        /*0610*/ 	.word	0x000057c0
        /*0614*/ 	.word	0x00000006
        /*0618*/ 	.word	0x00000000
        /*061c*/ 	.short	0x010a
        /*061e*/ 	.byte	0x3f
	.zero		1


	//   ....[91]....
        /*0620*/ 	.word	0x00005810
        /*0624*/ 	.word	0x00000009
        /*0628*/ 	.word	0x00000000
        /*062c*/ 	.short	0x010a
        /*062e*/ 	.byte	0x3f
	.zero		1


	//   ....[92]....
        /*0630*/ 	.word	0x00005860
        /*0634*/ 	.word	0x00000006
        /*0638*/ 	.word	0x00000000
        /*063c*/ 	.short	0x010a
        /*063e*/ 	.byte	0x3f
	.zero		1


	//   ....[93]....
        /*0640*/ 	.word	0x000058b0
        /*0644*/ 	.word	0x00000009
        /*0648*/ 	.word	0x00000000
        /*064c*/ 	.short	0x010a
        /*064e*/ 	.byte	0x3f
	.zero		1


	//   ....[94]....
        /*0650*/ 	.word	0x00005900
        /*0654*/ 	.word	0x00000006
        /*0658*/ 	.word	0x00000000
        /*065c*/ 	.short	0x010a
        /*065e*/ 	.byte	0x3f
	.zero		1


	//   ....[95]....
        /*0660*/ 	.word	0x00005950
        /*0664*/ 	.word	0x00000009
        /*0668*/ 	.word	0x00000000
        /*066c*/ 	.short	0x010a
        /*066e*/ 	.byte	0x3f
	.zero		1


	//   ....[96]....
        /*0670*/ 	.word	0x000059a0
        /*0674*/ 	.word	0x00000006
        /*0678*/ 	.word	0x00000000
        /*067c*/ 	.short	0x010a
        /*067e*/ 	.byte	0x3f
	.zero		1


	//   ....[97]....
        /*0680*/ 	.word	0x000059f0
        /*0684*/ 	.word	0x00000009
        /*0688*/ 	.word	0x00000000
        /*068c*/ 	.short	0x010a
        /*068e*/ 	.byte	0x3f
	.zero		1


	//   ....[98]....
        /*0690*/ 	.word	0x00005a40
        /*0694*/ 	.word	0x00000006
        /*0698*/ 	.word	0x00000000
        /*069c*/ 	.short	0x010a
        /*069e*/ 	.byte	0x3f
	.zero		1


	//   ....[99]....
        /*06a0*/ 	.word	0x00005a90
        /*06a4*/ 	.word	0x00000009
        /*06a8*/ 	.word	0x00000000
        /*06ac*/ 	.short	0x010a
        /*06ae*/ 	.byte	0x3f
	.zero		1


	//   ....[100]....
        /*06b0*/ 	.word	0x00005ae0
        /*06b4*/ 	.word	0x00000006
        /*06b8*/ 	.word	0x00000000
        /*06bc*/ 	.short	0x010a
        /*06be*/ 	.byte	0x3f
	.zero		1


	//   ....[101]....
        /*06c0*/ 	.word	0x00005b30
        /*06c4*/ 	.word	0x00000009
        /*06c8*/ 	.word	0x00000000
        /*06cc*/ 	.short	0x010a
        /*06ce*/ 	.byte	0x3f
	.zero		1


	//   ....[102]....
        /*06d0*/ 	.word	0x00005b80
        /*06d4*/ 	.word	0x00000006
        /*06d8*/ 	.word	0x00000000
        /*06dc*/ 	.short	0x010a
        /*06de*/ 	.byte	0x3f
	.zero		1


	//   ....[103]....
        /*06e0*/ 	.word	0x00005bd0
        /*06e4*/ 	.word	0x00000009
        /*06e8*/ 	.word	0x00000000
        /*06ec*/ 	.short	0x010a
        /*06ee*/ 	.byte	0x3f
	.zero		1


	//   ....[104]....
        /*06f0*/ 	.word	0x00005c20
        /*06f4*/ 	.word	0x00000006
        /*06f8*/ 	.word	0x00000000
        /*06fc*/ 	.short	0x010a
        /*06fe*/ 	.byte	0x3f
	.zero		1


	//   ....[105]....
        /*0700*/ 	.word	0x00005c70
        /*0704*/ 	.word	0x00000009
        /*0708*/ 	.word	0x00000000
        /*070c*/ 	.short	0x010a
        /*070e*/ 	.byte	0x3f
	.zero		1


	//   ....[106]....
        /*0710*/ 	.word	0x00005cc0
        /*0714*/ 	.word	0x00000006
        /*0718*/ 	.word	0x00000000
        /*071c*/ 	.short	0x010a
        /*071e*/ 	.byte	0x3f
	.zero		1


	//   ....[107]....
        /*0720*/ 	.word	0x00005d10
        /*0724*/ 	.word	0x00000009
        /*0728*/ 	.word	0x00000000
        /*072c*/ 	.short	0x010a
        /*072e*/ 	.byte	0x3f
	.zero		1


	//   ....[108]....
        /*0730*/ 	.word	0x00005d60
        /*0734*/ 	.word	0x00000006
        /*0738*/ 	.word	0x00000000
        /*073c*/ 	.short	0x010a
        /*073e*/ 	.byte	0x3f
	.zero		1


	//   ....[109]....
        /*0740*/ 	.word	0x00005db0
        /*0744*/ 	.word	0x00000009
        /*0748*/ 	.word	0x00000000
        /*074c*/ 	.short	0x010a
        /*074e*/ 	.byte	0x3f
	.zero		1


	//   ....[110]....
        /*0750*/ 	.word	0x00005e00
        /*0754*/ 	.word	0x00000008
        /*0758*/ 	.word	0x00000000
        /*075c*/ 	.short	0x010a
        /*075e*/ 	.byte	0x3f
	.zero		1


	//   ....[111]....
        /*0760*/ 	.word	0x00005e50
        /*0764*/ 	.word	0x0000000b
        /*0768*/ 	.word	0x00000000
        /*076c*/ 	.short	0x010a
        /*076e*/ 	.byte	0x3f
	.zero		1


	//----- nvinfo : EIATTR_NUM_MBARRIERS
	.align		4
.L_28:
        /*0770*/ 	.byte	0x03, 0x38
        /*0772*/ 	.short	0x0034


	//----- nvinfo : EIATTR_EXIT_INSTR_OFFSETS
	.align		4
        /*0774*/ 	.byte	0x04, 0x1c
        /*0776*/ 	.short	(.L_30 - .L_29)


	//   ....[0]....
.L_29:
        /*0778*/ 	.word	0x000008c0


	//   ....[1]....
        /*077c*/ 	.word	0x00001180


	//   ....[2]....
        /*0780*/ 	.word	0x000032f0


	//   ....[3]....
        /*0784*/ 	.word	0x00003910


	//   ....[4]....
        /*0788*/ 	.word	0x000054f0


	//----- nvinfo : EIATTR_MAX_THREADS
	.align		4
.L_30:
        /*078c*/ 	.byte	0x04, 0x05
        /*078e*/ 	.short	(.L_32 - .L_31)
.L_31:
        /*0790*/ 	.word	0x00000180
        /*0794*/ 	.word	0x00000001
        /*0798*/ 	.word	0x00000001


	//----- nvinfo : EIATTR_CRS_STACK_SIZE
	.align		4
.L_32:
        /*079c*/ 	.byte	0x04, 0x1e
        /*079e*/ 	.short	(.L_34 - .L_33)
.L_33:
        /*07a0*/ 	.word	0x00000000


	//----- nvinfo : EIATTR_CBANK_PARAM_SIZE
	.align		4
.L_34:
        /*07a4*/ 	.byte	0x03, 0x19
        /*07a6*/ 	.short	0x0470


	//----- nvinfo : EIATTR_PARAM_CBANK
	.align		4
        /*07a8*/ 	.byte	0x04, 0x0a
        /*07aa*/ 	.short	(.L_36 - .L_35)
	.align		4
.L_35:
        /*07ac*/ 	.word	index@(.nv.constant0._ZN7cutlass13device_kernelINS_4gemm6kernel13GemmUniversalIN4cute5tupleIJiiiiEEENS1_10collective13CollectiveMmaINS1_37MainloopSm90TmaGmmaWarpSpecializedFP8ILi25ENS5_IJNS4_1CILi1EEESB_SB_EEENS1_35KernelTmaWarpSpecializedCooperativeEEENS5_IJNSA_ILi128EEENSA_ILi16EEENSA_ILi64EEEEEENS_12float_e4m3_tENS5_IJlSB_lEEESJ_SK_NS4_8TiledMMAINS4_8MMA_AtomIJNS4_4SM904GMMA30MMA_64x16x32_F32E4M3E4M3_SS_TNILNSO_7ScaleInE1ELSQ_1EEEEEENS4_6LayoutINS5_IJNSA_ILi2EEESB_SB_EEENS5_IJSB_NSA_ILi0EEESW_EEEEENS5_IJNS4_10UnderscoreESZ_SZ_EEEEENS4_13SM90_TMA_LOADENS4_14ComposedLayoutINS4_7SwizzleILi2ELi4ELi3EEENS4_18smem_ptr_flag_bitsILi8EEENST_INS5_IJNSA_ILi8EEESH_EEENS5_IJSH_SB_EEEEEEEvNS4_8identityES12_S1C_vS1D_EENS_8epilogue10collective6detail29Sm90TmaWarpSpecializedAdapterINS1G_15DefaultEpilogueISJ_SK_SK_NS1F_6thread17LinearCombinationISJ_Li1EffLNS1K_9ScaleType4KindE0ELNS_15FloatRoundStyleE2ESJ_EENS1_15EpilogueDefaultEEEEEvvEEEEvNT_6ParamsE)
        /*07b0*/ 	.short	0x0210
        /*07b2*/ 	.short	0x0470


	//----- nvinfo : EIATTR_SW_WAR
	.align		4
.L_36:
        /*07b4*/ 	.byte	0x04, 0x36
        /*07b6*/ 	.short	(.L_38 - .L_37)
.L_37:
        /*07b8*/ 	.word	0x00000008
.L_38:


//--------------------- .nv.callgraph             --------------------------
	.section	.nv.callgraph,"",@"SHT_CUDA_CALLGRAPH"
	.align	4
	.sectionentsize	8
	.align		4
        /*0000*/ 	.word	0x00000000
	.align		4
        /*0004*/ 	.word	0xffffffff
	.align		4
        /*0008*/ 	.word	0x00000000
	.align		4
        /*000c*/ 	.word	0xfffffffe
	.align		4
        /*0010*/ 	.word	0x00000000
	.align		4
        /*0014*/ 	.word	0xfffffffd
	.align		4
        /*0018*/ 	.word	0x00000000
	.align		4
        /*001c*/ 	.word	0xfffffffc


//--------------------- .nv.constant4             --------------------------
	.section	.nv.constant4,"a",@progbits
	.align	8
	.align		8
.nv.constant4:
        /*0000*/ 	.dword	_ZN39_INTERNAL_cbae873a_4_k_cu_8f04e26d_61284cuda3std3__45__cpo5beginE
	.align		8
        /*0008*/ 	.dword	_ZN39_INTERNAL_cbae873a_4_k_cu_8f04e26d_61284cuda3std3__45__cpo3endE
	.align		8
        /*0010*/ 	.dword	_ZN39_INTERNAL_cbae873a_4_k_cu_8f04e26d_61284cuda3std3__45__cpo6cbeginE
	.align		8
        /*0018*/ 	.dword	_ZN39_INTERNAL_cbae873a_4_k_cu_8f04e26d_61284cuda3std3__45__cpo4cendE
	.align		8
        /*0020*/ 	.dword	_ZN39_INTERNAL_cbae873a_4_k_cu_8f04e26d_61284cuda3std3__441_GLOBAL__N__cbae873a_4_k_cu_8f04e26d_61286ignoreE
	.align		8
        /*0028*/ 	.dword	_ZN39_INTERNAL_cbae873a_4_k_cu_8f04e26d_61284cuda3std3__419piecewise_constructE
	.align		8
        /*0030*/ 	.dword	_ZN39_INTERNAL_cbae873a_4_k_cu_8f04e26d_61284cuda3std3__48in_placeE
	.align		8
        /*0038*/ 	.dword	_ZN39_INTERNAL_cbae873a_4_k_cu_8f04e26d_61284cuda3std6ranges3__45__cpo4swapE
	.align		8
        /*0040*/ 	.dword	_ZN39_INTERNAL_cbae873a_4_k_cu_8f04e26d_61284cuda3std6ranges3__45__cpo9iter_moveE
	.align		8
        /*0048*/ 	.dword	_ZN39_INTERNAL_cbae873a_4_k_cu_8f04e26d_61284cute7productE
	.align		8
        /*0050*/ 	.dword	_ZN39_INTERNAL_cbae873a_4_k_cu_8f04e26d_61284cute1_E


//--------------------- .text._ZN7cutlass13device_kernelINS_4gemm6kernel13GemmUniversalIN4cute5tupleIJiiiiEEENS1_10collective13CollectiveMmaINS1_37MainloopSm90TmaGmmaWarpSpecializedFP8ILi25ENS5_IJNS4_1CILi1EEESB_SB_EEENS1_35KernelTmaWarpSpecializedCooperativeEEENS5_IJNSA_ILi128EEENSA_ILi16EEENSA_ILi64EEEEEENS_12float_e4m3_tENS5_IJlSB_lEEESJ_SK_NS4_8TiledMMAINS4_8MMA_AtomIJNS4_4SM904GMMA30MMA_64x16x32_F32E4M3E4M3_SS_TNILNSO_7ScaleInE1ELSQ_1EEEEEENS4_6LayoutINS5_IJNSA_ILi2EEESB_SB_EEENS5_IJSB_NSA_ILi0EEESW_EEEEENS5_IJNS4_10UnderscoreESZ_SZ_EEEEENS4_13SM90_TMA_LOADENS4_14ComposedLayoutINS4_7SwizzleILi2ELi4ELi3EEENS4_18smem_ptr_flag_bitsILi8EEENST_INS5_IJNSA_ILi8EEESH_EEENS5_IJSH_SB_EEEEEEEvNS4_8identityES12_S1C_vS1D_EENS_8epilogue10collective6detail29Sm90TmaWarpSpecializedAdapterINS1G_15DefaultEpilogueISJ_SK_SK_NS1F_6thread17LinearCombinationISJ_Li1EffLNS1K_9ScaleType4KindE0ELNS_15FloatRoundStyleE2ESJ_EENS1_15EpilogueDefaultEEEEEvvEEEEvNT_6ParamsE --------------------------
	.section	.text._ZN7cutlass13device_kernelINS_4gemm6kernel13GemmUniversalIN4cute5tupleIJiiiiEEENS1_10collective13CollectiveMmaINS1_37MainloopSm90TmaGmmaWarpSpecializedFP8ILi25ENS5_IJNS4_1CILi1EEESB_SB_EEENS1_35KernelTmaWarpSpecializedCooperativeEEENS5_IJNSA_ILi128EEENSA_ILi16EEENSA_ILi64EEEEEENS_12float_e4m3_tENS5_IJlSB_lEEESJ_SK_NS4_8TiledMMAINS4_8MMA_AtomIJNS4_4SM904GMMA30MMA_64x16x32_F32E4M3E4M3_SS_TNILNSO_7ScaleInE1ELSQ_1EEEEEENS4_6LayoutINS5_IJNSA_ILi2EEESB_SB_EEENS5_IJSB_NSA_ILi0EEESW_EEEEENS5_IJNS4_10UnderscoreESZ_SZ_EEEEENS4_13SM90_TMA_LOADENS4_14ComposedLayoutINS4_7SwizzleILi2ELi4ELi3EEENS4_18smem_ptr_flag_bitsILi8EEENST_INS5_IJNSA_ILi8EEESH_EEENS5_IJSH_SB_EEEEEEEvNS4_8identityES12_S1C_vS1D_EENS_8epilogue10collective6detail29Sm90TmaWarpSpecializedAdapterINS1G_15DefaultEpilogueISJ_SK_SK_NS1F_6thread17LinearCombinationISJ_Li1EffLNS1K_9ScaleType4KindE0ELNS_15FloatRoundStyleE2ESJ_EENS1_15EpilogueDefaultEEEEEvvEEEEvNT_6ParamsE,"ax",@progbits
	.align	128
.text._ZN7cutlass13device_kernelINS_4gemm6kernel13GemmUniversalIN4cute5tupleIJiiiiEEENS1_10collective13CollectiveMmaINS1_37MainloopSm90TmaGmmaWarpSpecializedFP8ILi25ENS5_IJNS4_1CILi1EEESB_SB_EEENS1_35KernelTmaWarpSpecializedCooperativeEEENS5_IJNSA_ILi128EEENSA_ILi16EEENSA_ILi64EEEEEENS_12float_e4m3_tENS5_IJlSB_lEEESJ_SK_NS4_8TiledMMAINS4_8MMA_AtomIJNS4_4SM904GMMA30MMA_64x16x32_F32E4M3E4M3_SS_TNILNSO_7ScaleInE1ELSQ_1EEEEEENS4_6LayoutINS5_IJNSA_ILi2EEESB_SB_EEENS5_IJSB_NSA_ILi0EEESW_EEEEENS5_IJNS4_10UnderscoreESZ_SZ_EEEEENS4_13SM90_TMA_LOADENS4_14ComposedLayoutINS4_7SwizzleILi2ELi4ELi3EEENS4_18smem_ptr_flag_bitsILi8EEENST_INS5_IJNSA_ILi8EEESH_EEENS5_IJSH_SB_EEEEEEEvNS4_8identityES12_S1C_vS1D_EENS_8epilogue10collective6detail29Sm90TmaWarpSpecializedAdapterINS1G_15DefaultEpilogueISJ_SK_SK_NS1F_6thread17LinearCombinationISJ_Li1EffLNS1K_9ScaleType4KindE0ELNS_15FloatRoundStyleE2ESJ_EENS1_15EpilogueDefaultEEEEEvvEEEEvNT_6ParamsE:
        .type           _ZN7cutlass13device_kernelINS_4gemm6kernel13GemmUniversalIN4cute5tupleIJiiiiEEENS1_10collective13CollectiveMmaINS1_37MainloopSm90TmaGmmaWarpSpecializedFP8ILi25ENS5_IJNS4_1CILi1EEESB_SB_EEENS1_35KernelTmaWarpSpecializedCooperativeEEENS5_IJNSA_ILi128EEENSA_ILi16EEENSA_ILi64EEEEEENS_12float_e4m3_tENS5_IJlSB_lEEESJ_SK_NS4_8TiledMMAINS4_8MMA_AtomIJNS4_4SM904GMMA30MMA_64x16x32_F32E4M3E4M3_SS_TNILNSO_7ScaleInE1ELSQ_1EEEEEENS4_6LayoutINS5_IJNSA_ILi2EEESB_SB_EEENS5_IJSB_NSA_ILi0EEESW_EEEEENS5_IJNS4_10UnderscoreESZ_SZ_EEEEENS4_13SM90_TMA_LOADENS4_14ComposedLayoutINS4_7SwizzleILi2ELi4ELi3EEENS4_18smem_ptr_flag_bitsILi8EEENST_INS5_IJNSA_ILi8EEESH_EEENS5_IJSH_SB_EEEEEEEvNS4_8identityES12_S1C_vS1D_EENS_8epilogue10collective6detail29Sm90TmaWarpSpecializedAdapterINS1G_15DefaultEpilogueISJ_SK_SK_NS1F_6thread17LinearCombinationISJ_Li1EffLNS1K_9ScaleType4KindE0ELNS_15FloatRoundStyleE2ESJ_EENS1_15EpilogueDefaultEEEEEvvEEEEvNT_6ParamsE,@function
        .size           _ZN7cutlass13device_kernelINS_4gemm6kernel13GemmUniversalIN4cute5tupleIJiiiiEEENS1_10collective13CollectiveMmaINS1_37MainloopSm90TmaGmmaWarpSpecializedFP8ILi25ENS5_IJNS4_1CILi1EEESB_SB_EEENS1_35KernelTmaWarpSpecializedCooperativeEEENS5_IJNSA_ILi128EEENSA_ILi16EEENSA_ILi64EEEEEENS_12float_e4m3_tENS5_IJlSB_lEEESJ_SK_NS4_8TiledMMAINS4_8MMA_AtomIJNS4_4SM904GMMA30MMA_64x16x32_F32E4M3E4M3_SS_TNILNSO_7ScaleInE1ELSQ_1EEEEEENS4_6LayoutINS5_IJNSA_ILi2EEESB_SB_EEENS5_IJSB_NSA_ILi0EEESW_EEEEENS5_IJNS4_10UnderscoreESZ_SZ_EEEEENS4_13SM90_TMA_LOADENS4_14ComposedLayoutINS4_7SwizzleILi2ELi4ELi3EEENS4_18smem_ptr_flag_bitsILi8EEENST_INS5_IJNSA_ILi8EEESH_EEENS5_IJSH_SB_EEEEEEEvNS4_8identityES12_S1C_vS1D_EENS_8epilogue10collective6detail29Sm90TmaWarpSpecializedAdapterINS1G_15DefaultEpilogueISJ_SK_SK_NS1F_6thread17LinearCombinationISJ_Li1EffLNS1K_9ScaleType4KindE0ELNS_15FloatRoundStyleE2ESJ_EENS1_15EpilogueDefaultEEEEEvvEEEEvNT_6ParamsE,(.L_x_132 - _ZN7cutlass13device_kernelINS_4gemm6kernel13GemmUniversalIN4cute5tupleIJiiiiEEENS1_10collective13CollectiveMmaINS1_37MainloopSm90TmaGmmaWarpSpecializedFP8ILi25ENS5_IJNS4_1CILi1EEESB_SB_EEENS1_35KernelTmaWarpSpecializedCooperativeEEENS5_IJNSA_ILi128EEENSA_ILi16EEENSA_ILi64EEEEEENS_12float_e4m3_tENS5_IJlSB_lEEESJ_SK_NS4_8TiledMMAINS4_8MMA_AtomIJNS4_4SM904GMMA30MMA_64x16x32_F32E4M3E4M3_SS_TNILNSO_7ScaleInE1ELSQ_1EEEEEENS4_6LayoutINS5_IJNSA_ILi2EEESB_SB_EEENS5_IJSB_NSA_ILi0EEESW_EEEEENS5_IJNS4_10UnderscoreESZ_SZ_EEEEENS4_13SM90_TMA_LOADENS4_14ComposedLayoutINS4_7SwizzleILi2ELi4ELi3EEENS4_18smem_ptr_flag_bitsILi8EEENST_INS5_IJNSA_ILi8EEESH_EEENS5_IJSH_SB_EEEEEEEvNS4_8identityES12_S1C_vS1D_EENS_8epilogue10collective6detail29Sm90TmaWarpSpecializedAdapterINS1G_15DefaultEpilogueISJ_SK_SK_NS1F_6thread17LinearCombinationISJ_Li1EffLNS1K_9ScaleType4KindE0ELNS_15FloatRoundStyleE2ESJ_EENS1_15EpilogueDefaultEEEEEvvEEEEvNT_6ParamsE)
        .other          _ZN7cutlass13device_kernelINS_4gemm6kernel13GemmUniversalIN4cute5tupleIJiiiiEEENS1_10collective13CollectiveMmaINS1_37MainloopSm90TmaGmmaWarpSpecializedFP8ILi25ENS5_IJNS4_1CILi1EEESB_SB_EEENS1_35KernelTmaWarpSpecializedCooperativeEEENS5_IJNSA_ILi128EEENSA_ILi16EEENSA_ILi64EEEEEENS_12float_e4m3_tENS5_IJlSB_lEEESJ_SK_NS4_8TiledMMAINS4_8MMA_AtomIJNS4_4SM904GMMA30MMA_64x16x32_F32E4M3E4M3_SS_TNILNSO_7ScaleInE1ELSQ_1EEEEEENS4_6LayoutINS5_IJNSA_ILi2EEESB_SB_EEENS5_IJSB_NSA_ILi0EEESW_EEEEENS5_IJNS4_10UnderscoreESZ_SZ_EEEEENS4_13SM90_TMA_LOADENS4_14ComposedLayoutINS4_7SwizzleILi2ELi4ELi3EEENS4_18smem_ptr_flag_bitsILi8EEENST_INS5_IJNSA_ILi8EEESH_EEENS5_IJSH_SB_EEEEEEEvNS4_8identityES12_S1C_vS1D_EENS_8epilogue10collective6detail29Sm90TmaWarpSpecializedAdapterINS1G_15DefaultEpilogueISJ_SK_SK_NS1F_6thread17LinearCombinationISJ_Li1EffLNS1K_9ScaleType4KindE0ELNS_15FloatRoundStyleE2ESJ_EENS1_15EpilogueDefaultEEEEEvvEEEEvNT_6ParamsE,@"STO_CUDA_ENTRY STV_DEFAULT"
_ZN7cutlass13device_kernelINS_4gemm6kernel13GemmUniversalIN4cute5tupleIJiiiiEEENS1_10collective13CollectiveMmaINS1_37MainloopSm90TmaGmmaWarpSpecializedFP8ILi25ENS5_IJNS4_1CILi1EEESB_SB_EEENS1_35KernelTmaWarpSpecializedCooperativeEEENS5_IJNSA_ILi128EEENSA_ILi16EEENSA_ILi64EEEEEENS_12float_e4m3_tENS5_IJlSB_lEEESJ_SK_NS4_8TiledMMAINS4_8MMA_AtomIJNS4_4SM904GMMA30MMA_64x16x32_F32E4M3E4M3_SS_TNILNSO_7ScaleInE1ELSQ_1EEEEEENS4_6LayoutINS5_IJNSA_ILi2EEESB_SB_EEENS5_IJSB_NSA_ILi0EEESW_EEEEENS5_IJNS4_10UnderscoreESZ_SZ_EEEEENS4_13SM90_TMA_LOADENS4_14ComposedLayoutINS4_7SwizzleILi2ELi4ELi3EEENS4_18smem_ptr_flag_bitsILi8EEENST_INS5_IJNSA_ILi8EEESH_EEENS5_IJSH_SB_EEEEEEEvNS4_8identityES12_S1C_vS1D_EENS_8epilogue10collective6detail29Sm90TmaWarpSpecializedAdapterINS1G_15DefaultEpilogueISJ_SK_SK_NS1F_6thread17LinearCombinationISJ_Li1EffLNS1K_9ScaleType4KindE0ELNS_15FloatRoundStyleE2ESJ_EENS1_15EpilogueDefaultEEEEEvvEEEEvNT_6ParamsE:
[----:B------:R-:W-:Y:S01]  /*0000*/  LDC R1, c[0x0][0x28] ;  /* 0x00000a00ff017b82 */ /* 0x000fe20000000800 */
[----:B------:R-:W0:Y:S01]  /*0010*/  S2R R11, SR_TID.X ;  /* 0x00000000000b7919 */ /* 0x000e220000002100 */
[----:B------:R-:W-:Y:S01]  /*0020*/  ELECT P0, URZ, PT ;  /* 0x00000000003f782f */ /* 0x000fe20003800000 */
[----:B------:R-:W-:Y:S01]  /*0030*/  BSSY B0, `(.L_x_0) ;  /* 0x000000f000007945 */ /* 0x000fe20003800000 */
[--C-:B0-----:R-:W-:Y:S02]  /*0040*/  SHF.R.U32.HI R0, RZ, 0x5, R11.reuse ;  /* 0x00000005ff007819 */ /* 0x101fe4000001160b */
[----:B------:R-:W-:-:S03]  /*0050*/  SHF.R.U32.HI R3, RZ, 0x7, R11 ;  /* 0x00000007ff037819 */ /* 0x000fc6000001160b */
[----:B------:R-:W0:Y:S04]  /*0060*/  SHFL.IDX PT, R2, R0, RZ, 0x1f ;  /* 0x00001fff00027589 */ /* 0x000e2800000e0000 */
[----:B------:R1:W2:Y:S01]  /*0070*/  SHFL.IDX PT, R10, R3, RZ, 0x1f ;  /* 0x00001fff030a7589 */ /* 0x0002a200000e0000 */
[----:B0-----:R-:W-:-:S13]  /*0080*/  ISETP.NE.OR P0, PT, R2, RZ, !P0 ;  /* 0x000000ff0200720c */ /* 0x001fda0004705670 */
[----:B-12---:R-:W-:Y:S05]  /*0090*/  @P0 BRA `(.L_x_1) ;  /* 0x0000000000200947 */ /* 0x006fea0003800000 */
[----:B------:R-:W-:Y:S02]  /*00a0*/  ULDC.64 UR4, c[0x0][0x198] ;  /* 0x0000660000047ab9 */ /* 0x000fe40000000a00 */
[----:B------:R-:W-:Y:S02]  /*00b0*/  UIADD3 UR6, UP0, UR4, 0xf0, URZ ;  /* 0x000000f004067890 */ /* 0x000fe4000ff1e03f */
[----:B------:R-:W-:Y:S02]  /*00c0*/  UIADD3 UR4, UP1, UR4, 0x1f0, URZ ;  /* 0x000001f004047890 */ /* 0x000fe4000ff3e03f */
[----:B------:R-:W-:Y:S02]  /*00d0*/  UIADD3.X UR7, URZ, UR5, URZ, UP0, !UPT ;  /* 0x000000053f077290 */ /* 0x000fe400087fe43f */
[----:B------:R-:W-:-:S07]  /*00e0*/  UIADD3.X UR5, URZ, UR5, URZ, UP1, !UPT ;  /* 0x000000053f057290 */ /* 0x000fce0008ffe43f */
[----:B------:R0:W-:Y:S02]  /*00f0*/  UTMACCTL.PF [UR6] ;  /* 0x00000000060079b9 */ /* 0x0001e40008040000 */
[----:B------:R0:W-:Y:S02]  /*0100*/  UTMACCTL.PF [UR4] ;  /* 0x00000000040079b9 */ /* 0x0001e40008040000 */
[----:B0-----:R-:W-:Y:S01]  /*0110*/  NOP ;  /* 0x0000000000007918 */ /* 0x001fe20000000000 */
.L_x_1:
[----:B------:R-:W-:Y:S05]  /*0120*/  BSYNC B0 ;  /* 0x0000000000007941 */ /* 0x000fea0003800000 */
.L_x_0:
[----:B------:R-:W0:Y:S02]  /*0130*/  SHFL.IDX PT, R3, R0, RZ, 0x1f ;  /* 0x00001fff00037589 */ /* 0x000e2400000e0000 */
[----:B0-----:R-:W-:-:S13]  /*0140*/  ISETP.NE.AND P0, PT, R3, RZ, PT ;  /* 0x000000ff0300720c */ /* 0x001fda0003f05270 */
[----:B------:R-:W-:Y:S05]  /*0150*/  @P0 BRA `(.L_x_2) ;  /* 0x00000004000c0947 */ /* 0x000fea0003800000 */
[----:B------:R-:W-:Y:S01]  /*0160*/  ELECT P0, URZ, PT ;  /* 0x00000000003f782f */ /* 0x000fe20003800000 */
[----:B------:R-:W-:-:S12]  /*0170*/  BSSY B0, `(.L_x_2) ;  /* 0x0000041000007945 */ /* 0x000fd80003800000 */
[----:B------:R-:W-:Y:S05]  /*0180*/  @!P0 BRA `(.L_x_3) ;  /* 0x0000000000fc8947 */ /* 0x000fea0003800000 */
[----:B------:R-:W0:Y:S01]  /*0190*/  S2UR UR8, SR_CgaCtaId ;  /* 0x00000000000879c3 */ /* 0x000e220000008800 */
[----:B------:R-:W-:Y:S01]  /*01a0*/  UMOV UR4, 0x400 ;  /* 0x0000040000047882 */ /* 0x000fe20000000000 */
[----:B------:R-:W-:Y:S01]  /*01b0*/  UMOV UR5, 0x1 ;  /* 0x0000000100057882 */ /* 0x000fe20000000000 */
[----:B------:R-:W-:Y:S02]  /*01c0*/  UMOV UR6, 0x100 ;  /* 0x0000010000067882 */ /* 0x000fe40000000000 */
[----:B------:R-:W-:-:S04]  /*01d0*/  UIADD3 UR6, -UR6, 0x100000, URZ ;  /* 0x0010000006067890 */ /* 0x000fc8000fffe13f */
[----:B------:R-:W-:Y:S02]  /*01e0*/  USHF.L.U32 UR7, UR6, 0xb, URZ ;  /* 0x0000000b06077899 */ /* 0x000fe4000800063f */
[----:B------:R-:W-:Y:S02]  /*01f0*/  USHF.L.U32 UR6, UR6, 0x1, URZ ;  /* 0x0000000106067899 */ /* 0x000fe4000800063f */
[----:B0-----:R-:W-:Y:S02]  /*0200*/  ULEA UR8, UR8, UR4, 0x18 ;  /* 0x0000000408087291 */ /* 0x001fe4000f8ec03f */
[----:B------:R-:W-:-:S04]  /*0210*/  UIADD3 UR4, -UR5, 0x100000, URZ ;  /* 0x0010000005047890 */ /* 0x000fc8000fffe13f */
[----:B------:R-:W-:Y:S02]  /*0220*/  USHF.L.U32 UR5, UR4, 0xb, URZ ;  /* 0x0000000b04057899 */ /* 0x000fe4000800063f */
[----:B------:R-:W-:Y:S01]  /*0230*/  USHF.L.U32 UR4, UR4, 0x1, URZ ;  /* 0x0000000104047899 */ /* 0x000fe2000800063f */
[----:B------:R-:W0:Y:S11]  /*0240*/  FENCE.VIEW.ASYNC.S ;  /* 0x00000000000073c6 */ /* 0x000e360000000000 */
[----:B0-----:R0:W1:Y:S01]  /*0250*/  SYNCS.EXCH.64 URZ, [UR8], UR4 ;  /* 0x00000004083f75b2 */ /* 0x0010620008000100 */
[----:B------:R0:W2:Y:S01]  /*0260*/  SYNCS.EXCH.64 URZ, [UR8+0xc8], UR6 ;  /* 0x0000c806083f75b2 */ /* 0x0000a20008000100 */
[----:B------:R0:W3:Y:S01]  /*0270*/  SYNCS.EXCH.64 URZ, [UR8+0x8], UR4 ;  /* 0x00000804083f75b2 */ /* 0x0000e20008000100 */
[----:B------:R0:W4:Y:S01]  /*0280*/  SYNCS.EXCH.64 URZ, [UR8+0xd0], UR6 ;  /* 0x0000d006083f75b2 */ /* 0x0001220008000100 */
[----:B------:R0:W0:Y:S01]  /*0290*/  SYNCS.EXCH.64 URZ, [UR8+0x10], UR4 ;  /* 0x00001004083f75b2 */ /* 0x0000220008000100 */
        /* <DEDUP_REMOVED lines=45> */
[----:B-1234-:R-:W-:Y:S01]  /*0570*/  NOP ;  /* 0x0000000000007918 */ /* 0x01efe20000000000 */
.L_x_3:
[----:B0-----:R-:W-:Y:S05]  /*0580*/  BSYNC B0 ;  /* 0x0000000000007941 */ /* 0x001fea0003800000 */
.L_x_2:
[----:B------:R-:W0:Y:S01]  /*0590*/  SHFL.IDX PT, R0, R0, RZ, 0x1f ;  /* 0x00001fff00007589 */ /* 0x000e2200000e0000 */
[----:B------:R-:W1:Y:S01]  /*05a0*/  LDC R3, c[0x0][0x65c] ;  /* 0x00019700ff037b82 */ /* 0x000e620000000800 */
[----:B------:R-:W-:Y:S02]  /*05b0*/  ELECT P0, URZ, PT ;  /* 0x00000000003f782f */ /* 0x000fe40003800000 */
[----:B------:R-:W-:Y:S01]  /*05c0*/  SHF.R.S32.HI R5, RZ, 0x1f, R2 ;  /* 0x0000001fff057819 */ /* 0x000fe20000011402 */
[----:B------:R-:W2:Y:S01]  /*05d0*/  S2R R8, SR_CTAID.Y ;  /* 0x0000000000087919 */ /* 0x000ea20000002600 */
[----:B------:R-:W-:Y:S01]  /*05e0*/  UMOV UR4, 0x20 ;  /* 0x0000002000047882 */ /* 0x000fe20000000000 */
[----:B------:R-:W-:Y:S01]  /*05f0*/  ISETP.NE.AND P3, PT, R10, RZ, PT ;  /* 0x000000ff0a00720c */ /* 0x000fe20003f65270 */
[----:B------:R-:W-:Y:S01]  /*0600*/  NOP ;  /* 0x0000000000007918 */ /* 0x000fe20000000000 */
[----:B------:R-:W3:Y:S01]  /*0610*/  S2R R4, SR_CTAID.X ;  /* 0x0000000000047919 */ /* 0x000ee20000002500 */
[----:B------:R-:W-:Y:S01]  /*0620*/  LEA.HI R5, R5, R2, RZ, 0x2 ;  /* 0x0000000205057211 */ /* 0x000fe200078f10ff */
[----:B------:R-:W-:-:S03]  /*0630*/  NOP ;  /* 0x0000000000007918 */ /* 0x000fc60000000000 */
[----:B------:R-:W-:-:S05]  /*0640*/  LOP3.LUT R5, R5, 0xfffffffc, RZ, 0xc0, !PT ;  /* 0xfffffffc05057812 */ /* 0x000fca00078ec0ff */
[----:B------:R-:W-:Y:S02]  /*0650*/  IMAD.IADD R2, R2, 0x1, -R5 ;  /* 0x0000000102027824 */ /* 0x000fe400078e0a05 */
[----:B------:R-:W-:Y:S01]  /*0660*/  IMAD.MOV.U32 R5, RZ, RZ, RZ ;  /* 0x000000ffff057224 */ /* 0x000fe200078e00ff */
[----:B0-----:R-:W-:Y:S02]  /*0670*/  ISETP.NE.OR P0, PT, R0, RZ, !P0 ;  /* 0x000000ff0000720c */ /* 0x001fe40004705670 */
[----:B-1----:R-:W-:-:S11]  /*0680*/  ISETP.NE.AND P2, PT, R3, 0x1, PT ;  /* 0x000000010300780c */ /* 0x002fd60003f45270 */
[----:B------:R-:W-:Y:S01]  /*0690*/  VOTEU.ALL UP0, P0 ;  /* 0x00000000003f7886 */ /* 0x000fe20000000000 */
[----:B------:R-:W-:Y:S01]  /*06a0*/  VOTEU.ALL UP1, P0 ;  /* 0x00000000003f7886 */ /* 0x000fe20000020000 */
[----:B------:R-:W3:Y:S01]  /*06b0*/  @P2 LDC R9, c[0x0][0x10] ;  /* 0x00000400ff092b82 */ /* 0x000ee20000000800 */
[----:B--2---:R-:W-:Y:S02]  /*06c0*/  @P2 IMAD.MOV.U32 R3, RZ, RZ, R8 ;  /* 0x000000ffff032224 */ /* 0x004fe400078e0008 */
[----:B------:R-:W-:Y:S01]  /*06d0*/  @!UP0 UMOV UR6, 0x400 ;  /* 0x0000040000068882 */ /* 0x000fe20000000000 */
[----:B------:R-:W-:-:S04]  /*06e0*/  @!UP0 UIADD3 UR4, -UR4, 0x100000, URZ ;  /* 0x0010000004048890 */ /* 0x000fc8000fffe13f */
[----:B------:R-:W-:Y:S02]  /*06f0*/  @!UP0 USHF.L.U32 UR5, UR4, 0xb, URZ ;  /* 0x0000000b04058899 */ /* 0x000fe4000800063f */
[----:B------:R-:W-:Y:S01]  /*0700*/  @!UP0 USHF.L.U32 UR4, UR4, 0x1, URZ ;  /* 0x0000000104048899 */ /* 0x000fe2000800063f */
[----:B------:R-:W-:Y:S02]  /*0710*/  @P2 IMAD.MOV.U32 R6, RZ, RZ, R3 ;  /* 0x000000ffff062224 */ /* 0x000fe400078e0003 */
[----:B------:R-:W-:Y:S01]  /*0720*/  @P2 IMAD.MOV.U32 R7, RZ, RZ, RZ ;  /* 0x000000ffff072224 */ /* 0x000fe200078e00ff */
[----:B------:R-:W0:Y:S01]  /*0730*/  @!UP0 S2UR UR7, SR_CgaCtaId ;  /* 0x00000000000789c3 */ /* 0x000e220000008800 */
[----:B------:R-:W-:Y:S02]  /*0740*/  @!P2 IMAD.MOV.U32 R3, RZ, RZ, R8 ;  /* 0x000000ffff03a224 */ /* 0x000fe400078e0008 */
[----:B------:R-:W-:-:S05]  /*0750*/  @P2 IMAD.MOV.U32 R13, RZ, RZ, RZ ;  /* 0x000000ffff0d2224 */ /* 0x000fca00078e00ff */
[----:B------:R-:W1:Y:S01]  /*0760*/  @!P2 LDC R0, c[0x0][0xc] ;  /* 0x00000300ff00ab82 */ /* 0x000e620000000800 */
[----:B---3--:R-:W-:-:S04]  /*0770*/  @P2 IMAD.WIDE.U32 R8, R4, R9, R6 ;  /* 0x0000000904082225 */ /* 0x008fc800078e0006 */
[----:B------:R-:W-:Y:S01]  /*0780*/  @P2 IMAD.IADD R9, R9, 0x1, R13 ;  /* 0x0000000109092824 */ /* 0x000fe200078e020d */
[----:B0-----:R-:W-:Y:S01]  /*0790*/  @!UP0 ULEA UR6, UR7, UR6, 0x18 ;  /* 0x0000000607068291 */ /* 0x001fe2000f8ec03f */
[----:B------:R-:W-:Y:S01]  /*07a0*/  VOTEU.ALL UP0, P0 ;  /* 0x00000000003f7886 */ /* 0x000fe20000000000 */
[----:B------:R-:W-:-:S04]  /*07b0*/  ISETP.NE.AND P0, PT, R2, 0x3, PT ;  /* 0x000000030200780c */ /* 0x000fc80003f05270 */
[----:B------:R-:W-:Y:S01]  /*07c0*/  ISETP.EQ.OR P0, PT, R2, RZ, !P0 ;  /* 0x000000ff0200720c */ /* 0x000fe20004702670 */
[----:B-1----:R-:W-:-:S03]  /*07d0*/  @!P2 IMAD.WIDE.U32 R6, R0, R3, R4 ;  /* 0x000000030006a225 */ /* 0x002fc600078e0004 */
[C---:B------:R-:W-:Y:S01]  /*07e0*/  ISETP.EQ.AND P0, PT, R10.reuse, RZ, P0 ;  /* 0x000000ff0a00720c */ /* 0x040fe20000702270 */
[----:B------:R-:W-:Y:S01]  /*07f0*/  VIADD R10, R10, 0xffffffff ;  /* 0xffffffff0a0a7836 */ /* 0x000fe20000000000 */
[----:B------:R-:W0:Y:S02]  /*0800*/  FENCE.VIEW.ASYNC.S ;  /* 0x00000000000073c6 */ /* 0x000e240000000000 */
[----:B0-----:R0:W1:Y:S01]  /*0810*/  @!UP0 SYNCS.EXCH.64 URZ, [UR6+0x1a0], UR4 ;  /* 0x0001a004063f85b2 */ /* 0x0010620008000100 */
[----:B------:R-:W-:Y:S01]  /*0820*/  @!P2 IMAD.MOV.U32 R8, RZ, RZ, R6 ;  /* 0x000000ffff08a224 */ /* 0x000fe200078e0006 */
[----:B------:R-:W-:Y:S01]  /*0830*/  SEL R0, RZ, 0x1, !P0 ;  /* 0x00000001ff007807 */ /* 0x000fe20004000000 */
[----:B------:R-:W-:Y:S01]  /*0840*/  @!P2 IMAD.MOV.U32 R9, RZ, RZ, R7 ;  /* 0x000000ffff09a224 */ /* 0x000fe200078e0007 */
[----:B------:R-:W-:-:S04]  /*0850*/  ISETP.GE.U32.AND P1, PT, R10, 0x2, PT ;  /* 0x000000020a00780c */ /* 0x000fc80003f26070 */
[----:B------:R-:W-:Y:S01]  /*0860*/  SEL R0, R0, 0x2, P1 ;  /* 0x0000000200007807 */ /* 0x000fe20000800000 */
[----:B------:R0:W1:Y:S01]  /*0870*/  @!UP1 SYNCS.EXCH.64 URZ, [UR6+0x1a8], UR4 ;  /* 0x0001a804063f95b2 */ /* 0x0000620008000100 */
[----:B------:R-:W-:Y:S01]  /*0880*/  NOP ;  /* 0x0000000000007918 */ /* 0x000fe20000000000 */
[----:B-1----:R-:W-:Y:S06]  /*0890*/  BAR.SYNC.DEFER_BLOCKING 0x0 ;  /* 0x0000000000007b1d */ /* 0x002fec0000010000 */
[----:B------:R-:W-:Y:S05]  /*08a0*/  @!P3 BRA `(.L_x_4) ;  /* 0x000000280094b947 */ /* 0x000fea0003800000 */
[----:B------:R-:W-:-:S13]  /*08b0*/  ISETP.GT.U32.AND P0, PT, R10, 0x1, PT ;  /* 0x000000010a00780c */ /* 0x000fda0003f04070 */
[----:B0-----:R-:W-:Y:S05]  /*08c0*/  @P0 EXIT ;  /* 0x000000000000094d */ /* 0x001fea0003800000 */
[----:B------:R-:W-:Y:S01]  /*08d0*/  ULDC.64 UR4, c[0x0][0x650] ;  /* 0x0001940000047ab9 */ /* 0x000fe20000000a00 */
[----:B------:R-:W-:Y:S01]  /*08e0*/  PRMT R6, RZ, 0x7610, R6 ;  /* 0x00007610ff067816 */ /* 0x000fe20000000006 */
[----:B------:R-:W-:Y:S01]  /*08f0*/  IMAD.MOV.U32 R12, RZ, RZ, -0x1 ;  /* 0xffffffffff0c7424 */ /* 0x000fe200078e00ff */
[----:B------:R-:W-:Y:S01]  /*0900*/  ISETP.GE.U32.AND P0, PT, R8, UR4, PT ;  /* 0x0000000408007c0c */ /* 0x000fe2000bf06070 */
[----:B------:R-:W-:Y:S02]  /*0910*/  IMAD.MOV.U32 R7, RZ, RZ, -0x1 ;  /* 0xffffffffff077424 */ /* 0x000fe400078e00ff */
[----:B------:R-:W-:Y:S01]  /*0920*/  IMAD.MOV.U32 R19, RZ, RZ, -0x1 ;  /* 0xffffffffff137424 */ /* 0x000fe200078e00ff */
[----:B------:R-:W-:-:S13]  /*0930*/  ISETP.GE.U32.AND.EX P0, PT, R9, UR5, PT, P0 ;  /* 0x0000000509007c0c */ /* 0x000fda000bf06100 */
[----:B------:R-:W-:Y:S05]  /*0940*/  @P0 BRA `(.L_x_5) ;  /* 0x00000004005c0947 */ /* 0x000fea0003800000 */
[----:B------:R-:W0:Y:S01]  /*0950*/  LDC.64 R18, c[0x0][0x628] ;  /* 0x00018a00ff127b82 */ /* 0x000e220000000a00 */
[----:B------:R-:W-:Y:S02]  /*0960*/  IMAD.MOV.U32 R6, RZ, RZ, R8 ;  /* 0x000000ffff067224 */ /* 0x000fe400078e0008 */
[----:B------:R-:W-:-:S05]  /*0970*/  IMAD.MOV.U32 R7, RZ, RZ, R9 ;  /* 0x000000ffff077224 */ /* 0x000fca00078e0009 */
[----:B------:R-:W1:Y:S08]  /*0980*/  LDC R2, c[0x0][0x630] ;  /* 0x00018c00ff027b82 */ /* 0x000e700000000800 */
[----:B------:R-:W2:Y:S01]  /*0990*/  LDC.64 R20, c[0x0][0x620] ;  /* 0x00018800ff147b82 */ /* 0x000ea20000000a00 */
[----:B0-----:R-:W-:-:S04]  /*09a0*/  ISETP.NE.U32.AND P0, PT, R18, RZ, PT ;  /* 0x000000ff1200720c */ /* 0x001fc80003f05070 */
[----:B------:R-:W-:-:S13]  /*09b0*/  ISETP.NE.AND.EX P0, PT, R19, RZ, PT, P0 ;  /* 0x000000ff1300720c */ /* 0x000fda0003f05300 */
[----:B-12---:R-:W-:Y:S05]  /*09c0*/  @!P0 BRA `(.L_x_6) ;  /* 0x0000000000288947 */ /* 0x006fea0003800000 */
[----:B------:R-:W0:Y:S02]  /*09d0*/  LDC R15, c[0x0][0x634] ;  /* 0x00018d00ff0f7b82 */ /* 0x000e240000000800 */
[----:B0-----:R-:W-:-:S05]  /*09e0*/  IADD3 R15, P0, R8, R15, RZ ;  /* 0x0000000f080f7210 */ /* 0x001fca0007f1e0ff */
[----:B------:R-:W-:-:S04]  /*09f0*/  IMAD.X R17, RZ, RZ, R9, P0 ;  /* 0x000000ffff117224 */ /* 0x000fc800000e0609 */
[----:B------:R-:W-:-:S04]  /*0a00*/  IMAD.WIDE.U32 R6, R17, R18, RZ ;  /* 0x0000001211067225 */ /* 0x000fc800078e00ff */
[----:B------:R-:W-:-:S04]  /*0a10*/  IMAD.WIDE.U32 R12, P0, R15, R19, R6 ;  /* 0x000000130f0c7225 */ /* 0x000fc80007800006 */
[----:B------:R-:W-:-:S04]  /*0a20*/  IMAD.WIDE.U32 R6, R15, R18, RZ ;  /* 0x000000120f067225 */ /* 0x000fc800078e00ff */
[----:B------:R-:W-:Y:S01]  /*0a30*/  IMAD.X R15, RZ, RZ, RZ, P0 ;  /* 0x000000ffff0f7224 */ /* 0x000fe200000e06ff */
[----:B------:R-:W-:Y:S01]  /*0a40*/  IADD3 RZ, P0, R7, R12, RZ ;  /* 0x0000000c07ff7210 */ /* 0x000fe20007f1e0ff */
[----:B------:R-:W-:-:S04]  /*0a50*/  IMAD.MOV.U32 R14, RZ, RZ, R13 ;  /* 0x000000ffff0e7224 */ /* 0x000fc800078e000d */
[----:B------:R-:W-:-:S08]  /*0a60*/  IMAD.WIDE.U32.X R6, R17, R19, R14, P0 ;  /* 0x0000001311067225 */ /* 0x000fd000000e040e */
.L_x_6:
[-CC-:B------:R-:W-:Y:S01]  /*0a70*/  SHF.R.U64 R25, R6, R2.reuse, R7.reuse ;  /* 0x0000000206197219 */ /* 0x180fe20000001207 */
[----:B------:R-:W0:Y:S01]  /*0a80*/  LDC R12, c[0x0][0x618] ;  /* 0x00018600ff0c7b82 */ /* 0x000e220000000800 */
[----:B------:R-:W-:Y:S01]  /*0a90*/  SHF.R.U32.HI R5, RZ, R2, R7 ;  /* 0x00000002ff057219 */ /* 0x000fe20000011607 */
[----:B------:R-:W-:Y:S01]  /*0aa0*/  ULDC UR4, c[0x0][0x150] ;  /* 0x0000540000047ab9 */ /* 0x000fe20000000800 */
[----:B------:R-:W-:Y:S02]  /*0ab0*/  IADD3 R13, P0, RZ, -R25, RZ ;  /* 0x80000019ff0d7210 */ /* 0x000fe40007f1e0ff */
[----:B------:R-:W-:-:S03]  /*0ac0*/  I2FP.F32.U32 R2, R4 ;  /* 0x0000000400027245 */ /* 0x000fc60000201000 */
[----:B------:R-:W-:Y:S01]  /*0ad0*/  IMAD.X R15, RZ, RZ, ~R5, P0 ;  /* 0x000000ffff0f7224 */ /* 0x000fe200000e0e05 */
[----:B------:R-:W1:Y:S01]  /*0ae0*/  LDC.64 R22, c[0x0][0x640] ;  /* 0x00019000ff167b82 */ /* 0x000e620000000a00 */
[----:B------:R-:W-:Y:S01]  /*0af0*/  FMUL R2, R2, UR4 ;  /* 0x0000000402027c20 */ /* 0x000fe20008400000 */
[----:B------:R-:W-:Y:S01]  /*0b00*/  IMAD.WIDE.U32 R6, R13, R20, R8 ;  /* 0x000000140d067225 */ /* 0x000fe200078e0008 */
[----:B------:R-:W-:-:S03]  /*0b10*/  ULDC UR4, c[0x0][0x154] ;  /* 0x0000550000047ab9 */ /* 0x000fc60000000800 */
[----:B------:R-:W-:Y:S01]  /*0b20*/  IMAD R10, R15, R20, RZ ;  /* 0x000000140f0a7224 */ /* 0x000fe200078e02ff */
[----:B------:R-:W2:Y:S01]  /*0b30*/  F2I.U32.TRUNC.NTZ R2, R2 ;  /* 0x0000000200027305 */ /* 0x000ea2000020f000 */
[----:B------:R-:W3:Y:S02]  /*0b40*/  LDC R5, c[0x0][0x144] ;  /* 0x00005100ff057b82 */ /* 0x000ee40000000800 */
[----:B------:R-:W-:-:S04]  /*0b50*/  IMAD R13, R13, R21, R10 ;  /* 0x000000150d0d7224 */ /* 0x000fc800078e020a */
[----:B------:R-:W-:Y:S02]  /*0b60*/  IMAD.IADD R7, R7, 0x1, R13 ;  /* 0x0000000107077824 */ /* 0x000fe400078e020d */
[----:B------:R-:W4:Y:S03]  /*0b70*/  LDC R15, c[0x0][0x608] ;  /* 0x00018200ff0f7b82 */ /* 0x000f260000000800 */
[-CC-:B0-----:R-:W-:Y:S02]  /*0b80*/  SHF.R.U64 R19, R6, R12.reuse, R7.reuse ;  /* 0x0000000c06137219 */ /* 0x181fe40000001207 */
[----:B------:R-:W-:Y:S01]  /*0b90*/  I2FP.F32.U32 R6, R3 ;  /* 0x0000000300067245 */ /* 0x000fe20000201000 */
[----:B--2---:R-:W-:Y:S01]  /*0ba0*/  IMAD.MOV R13, RZ, RZ, -R2 ;  /* 0x000000ffff0d7224 */ /* 0x004fe200078e0a02 */
[----:B------:R-:W-:Y:S01]  /*0bb0*/  SHF.R.U32.HI R10, RZ, R12, R7 ;  /* 0x0000000cff0a7219 */ /* 0x000fe20000011607 */
[----:B------:R-:W0:Y:S01]  /*0bc0*/  LDC R14, c[0x0][0x658] ;  /* 0x00019600ff0e7b82 */ /* 0x000e220000000800 */
[----:B-1----:R-:W-:Y:S01]  /*0bd0*/  ISETP.NE.U32.AND P0, PT, R22, RZ, PT ;  /* 0x000000ff1600720c */ /* 0x002fe20003f05070 */
[----:B------:R-:W-:Y:S01]  /*0be0*/  FMUL R6, R6, UR4 ;  /* 0x0000000406067c20 */ /* 0x000fe20008400000 */
[----:B------:R-:W-:-:S02]  /*0bf0*/  IMAD.MOV.U32 R7, RZ, RZ, 0x1 ;  /* 0x00000001ff077424 */ /* 0x000fc400078e00ff */
[----:B------:R-:W-:-:S03]  /*0c00*/  ISETP.NE.AND.EX P0, PT, R23, RZ, PT, P0 ;  /* 0x000000ff1700720c */ /* 0x000fc60003f05300 */
[----:B------:R-:W1:Y:S01]  /*0c10*/  LDC R16, c[0x0][0x148] ;  /* 0x00005200ff107b82 */ /* 0x000e620000000800 */
[----:B---3--:R-:W-:Y:S02]  /*0c20*/  IMAD R2, R5, R13, R4 ;  /* 0x0000000d05027224 */ /* 0x008fe400078e0204 */
[----:B------:R-:W-:-:S05]  /*0c30*/  IMAD.MOV.U32 R13, RZ, RZ, -0x1 ;  /* 0xffffffffff0d7424 */ /* 0x000fca00078e00ff */
[----:B------:R-:W2:Y:S01]  /*0c40*/  LDC R18, c[0x0][0x600] ;  /* 0x00018000ff127b82 */ /* 0x000ea20000000800 */
[-CC-:B----4-:R-:W-:Y:S02]  /*0c50*/  SHF.R.U64 R27, R19, R15.reuse, R10.reuse ;  /* 0x0000000f131b7219 */ /* 0x190fe4000000120a */
[----:B------:R-:W-:Y:S02]  /*0c60*/  SHF.R.U32.HI R5, RZ, R15, R10 ;  /* 0x0000000fff057219 */ /* 0x000fe4000001160a */
[----:B------:R3:W4:Y:S03]  /*0c70*/  F2I.U32.TRUNC.NTZ R15, R6 ;  /* 0x00000006000f7305 */ /* 0x000726000020f000 */
[----:B------:R-:W1:Y:S01]  /*0c80*/  LDC R20, c[0x0][0x648] ;  /* 0x00019200ff147b82 */ /* 0x000e620000000800 */
[-C--:B0-----:R-:W-:Y:S02]  /*0c90*/  SHF.L.U32 R4, R13, R14.reuse, RZ ;  /* 0x0000000e0d047219 */ /* 0x081fe400000006ff */
[----:B------:R-:W-:-:S02]  /*0ca0*/  SHF.R.U64 R26, R27, R14, R5 ;  /* 0x0000000e1b1a7219 */ /* 0x000fc40000001205 */
[-C--:B------:R-:W-:Y:S02]  /*0cb0*/  SHF.R.U32.HI R5, RZ, R14.reuse, R5 ;  /* 0x0000000eff057219 */ /* 0x080fe40000011605 */
[----:B------:R-:W-:Y:S01]  /*0cc0*/  SHF.L.U32 R10, R7, R14, RZ ;  /* 0x0000000e070a7219 */ /* 0x000fe200000006ff */
[----:B------:R-:W0:Y:S01]  /*0cd0*/  LDC R24, c[0x0][0x638] ;  /* 0x00018e00ff187b82 */ /* 0x000e220000000800 */
[----:B------:R-:W-:Y:S01]  /*0ce0*/  LOP3.LUT R14, RZ, R4, RZ, 0x33, !PT ;  /* 0x00000004ff0e7212 */ /* 0x000fe200078e33ff */
[----:B------:R-:W-:-:S06]  /*0cf0*/  IMAD.MOV.U32 R4, RZ, RZ, R26 ;  /* 0x000000ffff047224 */ /* 0x000fcc00078e001a */
[----:B------:R-:W0:Y:S01]  /*0d00*/  LDC R21, c[0x0][0x610] ;  /* 0x00018400ff157b82 */ /* 0x000e220000000800 */
[----:B---34-:R-:W-:Y:S05]  /*0d10*/  @!P0 BRA `(.L_x_7) ;  /* 0x0000000000288947 */ /* 0x018fea0003800000 */
[----:B------:R-:W3:Y:S02]  /*0d20*/  LDC R13, c[0x0][0x64c] ;  /* 0x00019300ff0d7b82 */ /* 0x000ee40000000800 */
[----:B---3--:R-:W-:-:S05]  /*0d30*/  IADD3 R13, P0, R26, R13, RZ ;  /* 0x0000000d1a0d7210 */ /* 0x008fca0007f1e0ff */
        /* <DEDUP_REMOVED lines=8> */
.L_x_7:
[----:B-1----:R-:W-:Y:S01]  /*0dc0*/  SHF.R.U64 R4, R4, R20, R5 ;  /* 0x0000001404047219 */ /* 0x002fe20000001205 */
[----:B--2---:R-:W-:Y:S01]  /*0dd0*/  VIADD R6, R18, 0xffffffff ;  /* 0xffffffff12067836 */ /* 0x004fe20000000000 */
[----:B------:R-:W-:Y:S01]  /*0de0*/  LOP3.LUT R5, R27, R14, RZ, 0xc0, !PT ;  /* 0x0000000e1b057212 */ /* 0x000fe200078ec0ff */
[----:B------:R-:W-:Y:S02]  /*0df0*/  IMAD.MOV R15, RZ, RZ, -R15 ;  /* 0x000000ffff0f7224 */ /* 0x000fe400078e0a0f */
[----:B------:R-:W-:Y:S01]  /*0e00*/  IMAD.MOV R7, RZ, RZ, -R4 ;  /* 0x000000ffff077224 */ /* 0x000fe200078e0a04 */
[----:B------:R-:W-:Y:S01]  /*0e10*/  LOP3.LUT R6, R19, R6, RZ, 0xc0, !PT ;  /* 0x0000000613067212 */ /* 0x000fe200078ec0ff */
[----:B------:R-:W-:Y:S02]  /*0e20*/  @P2 IMAD R2, R16, R15, R3 ;  /* 0x0000000f10022224 */ /* 0x000fe400078e0203 */
[----:B------:R-:W-:Y:S02]  /*0e30*/  IMAD R5, R10, R4, R5 ;  /* 0x000000040a057224 */ /* 0x000fe400078e0205 */
[----:B0-----:R-:W-:-:S02]  /*0e40*/  IMAD R3, R7, R24, R26 ;  /* 0x0000001807037224 */ /* 0x001fc400078e021a */
[----:B------:R-:W-:Y:S02]  /*0e50*/  IMAD R2, R5, R21, R2 ;  /* 0x0000001505027224 */ /* 0x000fe400078e0202 */
[----:B------:R-:W-:Y:S02]  /*0e60*/  IMAD.MOV.U32 R4, RZ, RZ, 0x1 ;  /* 0x00000001ff047424 */ /* 0x000fe400078e00ff */
[--C-:B------:R-:W-:Y:S02]  /*0e70*/  IMAD R3, R3, R18, R6.reuse ;  /* 0x0000001203037224 */ /* 0x100fe400078e0206 */
[----:B------:R-:W-:Y:S01]  /*0e80*/  IMAD.MOV.U32 R19, RZ, RZ, R25 ;  /* 0x000000ffff137224 */ /* 0x000fe200078e0019 */
[----:B------:R-:W-:Y:S02]  /*0e90*/  PRMT R6, R4, 0x7610, R6 ;  /* 0x0000761004067816 */ /* 0x000fe40000000006 */
[----:B------:R-:W-:Y:S02]  /*0ea0*/  SEL R7, R3, R2, !P2 ;  /* 0x0000000203077207 */ /* 0x000fe40005000000 */
[----:B------:R-:W-:-:S07]  /*0eb0*/  SEL R12, R2, R3, !P2 ;  /* 0x00000003020c7207 */ /* 0x000fce0005000000 */
.L_x_5:
[----:B------:R-:W-:-:S08]  /*0ec0*/  NOP ;  /* 0x0000000000007918 */ /* 0x000fd00000000000 */
[----:B------:R-:W0:Y:S02]  /*0ed0*/  USETMAXREG.TRY_ALLOC.CTAPOOL UP0, 0xe8 ;  /* 0x000000e8000079c8 */ /* 0x000e240008000600 */
[----:B0-----:R-:W-:-:S13]  /*0ee0*/  PLOP3.LUT P0, PT, PT, PT, UP0, 0x80, 0x0 ;  /* 0x000000000000781c */ /* 0x001fda0003f0f008 */
[----:B------:R-:W-:Y:S05]  /*0ef0*/  @!P0 BRA `(.L_x_5) ;  /* 0xfffffffc00f08947 */ /* 0x000fea000383ffff */
[----:B------:R-:W-:Y:S01]  /*0f00*/  ULDC.64 UR4, c[0x0][0x598] ;  /* 0x0001660000047ab9 */ /* 0x000fe20000000a00 */
[----:B------:R-:W-:Y:S01]  /*0f10*/  ULDC.64 UR16, c[0x0][0x208] ;  /* 0x0000820000107ab9 */ /* 0x000fe20000000a00 */
[----:B------:R-:W-:-:S04]  /*0f20*/  ISETP.NE.U32.AND P0, PT, RZ, UR4, PT ;  /* 0x00000004ff007c0c */ /* 0x000fc8000bf05070 */
[----:B------:R-:W-:-:S13]  /*0f30*/  ISETP.NE.AND.EX P0, PT, RZ, UR5, PT, P0 ;  /* 0x00000005ff007c0c */ /* 0x000fda000bf05300 */
[----:B------:R-:W-:Y:S05]  /*0f40*/  @!P0 BRA `(.L_x_8) ;  /* 0x00000000001c8947 */ /* 0x000fea0003800000 */
[----:B------:R-:W0:Y:S02]  /*0f50*/  LDC.64 R2, c[0x0][0x598] ;  /* 0x00016600ff027b82 */ /* 0x000e240000000a00 */
[----:B0-----:R-:W2:Y:S02]  /*0f60*/  LDG.E.64 R2, desc[UR16][R2.64] ;  /* 0x0000001002027981 */ /* 0x001ea4000c1e1b00 */
[----:B--2---:R-:W-:-:S04]  /*0f70*/  ISETP.NE.U32.AND P0, PT, R2, RZ, PT ;  /* 0x000000ff0200720c */ /* 0x004fc80003f05070 */
[----:B------:R-:W-:-:S13]  /*0f80*/  ISETP.NE.AND.EX P0, PT, R3, RZ, PT, P0 ;  /* 0x000000ff0300720c */ /* 0x000fda0003f05300 */
[----:B------:R-:W-:Y:S05]  /*0f90*/  @!P0 BRA `(.L_x_8) ;  /* 0x0000000000088947 */ /* 0x000fea0003800000 */
[----:B------:R0:W5:Y:S01]  /*0fa0*/  LD.E R2, desc[UR16][R2.64] ;  /* 0x0000001002027980 */ /* 0x000162000c101900 */
[----:B------:R-:W-:Y:S05]  /*0fb0*/  BRA `(.L_x_9) ;  /* 0x0000000000207947 */ /* 0x000fea0003800000 */
.L_x_8:
[----:B------:R-:W-:Y:S02]  /*0fc0*/  ULDC.64 UR4, c[0x0][0x588] ;  /* 0x0001620000047ab9 */ /* 0x000fe40000000a00 */
[----:B------:R-:W-:-:S04]  /*0fd0*/  ISETP.NE.U32.AND P0, PT, RZ, UR4, PT ;  /* 0x00000004ff007c0c */ /* 0x000fc8000bf05070 */
[----:B------:R-:W-:-:S13]  /*0fe0*/  ISETP.NE.AND.EX P0, PT, RZ, UR5, PT, P0 ;  /* 0x00000005ff007c0c */ /* 0x000fda000bf05300 */
[----:B------:R-:W-:Y:S05]  /*0ff0*/  @!P0 BRA `(.L_x_10) ;  /* 0x00000000000c8947 */ /* 0x000fea0003800000 */
[----:B------:R-:W0:Y:S02]  /*1000*/  LDC.64 R2, c[0x0][0x588] ;  /* 0x00016200ff027b82 */ /* 0x000e240000000a00 */
[----:B0-----:R1:W5:Y:S01]  /*1010*/  LDG.E R2, desc[UR16][R2.64] ;  /* 0x0000001002027981 */ /* 0x001362000c1e1900 */
[----:B------:R-:W-:Y:S05]  /*1020*/  BRA `(.L_x_9) ;  /* 0x0000000000047947 */ /* 0x000fea0003800000 */
.L_x_10:
[----:B------:R-:W2:Y:S02]  /*1030*/  LDC R2, c[0x0][0x580] ;  /* 0x00016000ff027b82 */ /* 0x000ea40000000800 */
.L_x_9:
[----:B------:R-:W-:Y:S02]  /*1040*/  ULDC.64 UR4, c[0x0][0x5a0] ;  /* 0x0001680000047ab9 */ /* 0x000fe40000000a00 */
[----:B------:R-:W-:-:S04]  /*1050*/  ISETP.NE.U32.AND P0, PT, RZ, UR4, PT ;  /* 0x00000004ff007c0c */ /* 0x000fc8000bf05070 */
[----:B------:R-:W-:-:S13]  /*1060*/  ISETP.NE.AND.EX P0, PT, RZ, UR5, PT, P0 ;  /* 0x00000005ff007c0c */ /* 0x000fda000bf05300 */
[----:B------:R-:W-:Y:S05]  /*1070*/  @!P0 BRA `(.L_x_11) ;  /* 0x00000000001c8947 */ /* 0x000fea0003800000 */
[----:B------:R-:W3:Y:S02]  /*1080*/  LDC.64 R4, c[0x0][0x5a0] ;  /* 0x00016800ff047b82 */ /* 0x000ee40000000a00 */
[----:B---3--:R-:W3:Y:S02]  /*1090*/  LDG.E.64 R4, desc[UR16][R4.64] ;  /* 0x0000001004047981 */ /* 0x008ee4000c1e1b00 */
[----:B---3--:R-:W-:-:S04]  /*10a0*/  ISETP.NE.U32.AND P0, PT, R4, RZ, PT ;  /* 0x000000ff0400720c */ /* 0x008fc80003f05070 */
[----:B------:R-:W-:-:S13]  /*10b0*/  ISETP.NE.AND.EX P0, PT, R5, RZ, PT, P0 ;  /* 0x000000ff0500720c */ /* 0x000fda0003f05300 */
[----:B------:R-:W-:Y:S05]  /*10c0*/  @!P0 BRA `(.L_x_11) ;  /* 0x0000000000088947 */ /* 0x000fea0003800000 */
[----:B01----:R0:W5:Y:S01]  /*10d0*/  LD.E R3, desc[UR16][R4.64] ;  /* 0x0000001004037980 */ /* 0x003162000c101900 */
[----:B------:R-:W-:Y:S05]  /*10e0*/  BRA `(.L_x_12) ;  /* 0x0000000000207947 */ /* 0x000fea0003800000 */
.L_x_11:
[----:B------:R-:W-:Y:S02]  /*10f0*/  ULDC.64 UR4, c[0x0][0x590] ;  /* 0x0001640000047ab9 */ /* 0x000fe40000000a00 */
[----:B------:R-:W-:-:S04]  /*1100*/  ISETP.NE.U32.AND P0, PT, RZ, UR4, PT ;  /* 0x00000004ff007c0c */ /* 0x000fc8000bf05070 */
[----:B------:R-:W-:-:S13]  /*1110*/  ISETP.NE.AND.EX P0, PT, RZ, UR5, PT, P0 ;  /* 0x00000005ff007c0c */ /* 0x000fda000bf05300 */
[----:B------:R-:W-:Y:S05]  /*1120*/  @!P0 BRA `(.L_x_13) ;  /* 0x00000000000c8947 */ /* 0x000fea0003800000 */
[----:B------:R-:W0:Y:S02]  /*1130*/  LDC.64 R4, c[0x0][0x590] ;  /* 0x00016400ff047b82 */ /* 0x000e240000000a00 */
[----:B01----:R1:W5:Y:S01]  /*1140*/  LDG.E R3, desc[UR16][R4.64] ;  /* 0x0000001004037981 */ /* 0x003362000c1e1900 */
[----:B------:R-:W-:Y:S05]  /*1150*/  BRA `(.L_x_12) ;  /* 0x0000000000047947 */ /* 0x000fea0003800000 */
.L_x_13:
[----:B01----:R-:W3:Y:S02]  /*1160*/  LDC R3, c[0x0][0x584] ;  /* 0x00016100ff037b82 */ /* 0x003ee40000000800 */
.L_x_12:
[----:B------:R-:W-:-:S13]  /*1170*/  LOP3.LUT P0, RZ, R6, 0xff, RZ, 0xc0, !PT ;  /* 0x000000ff06ff7812 */ /* 0x000fda000780c0ff */
[----:B------:R-:W-:Y:S05]  /*1180*/  @!P0 EXIT ;  /* 0x000000000000894d */ /* 0x000fea0003800000 */
[----:B------:R-:W-:Y:S01]  /*1190*/  ULDC UR4, c[0x0][0x28c] ;  /* 0x0000a30000047ab9 */ /* 0x000fe20000000800 */
[----:B------:R-:W-:Y:S01]  /*11a0*/  LOP3.LUT R32, R0, 0x1, RZ, 0xfc, !PT ;  /* 0x0000000100207812 */ /* 0x000fe200078efcff */
[----:B------:R-:W-:-:S04]  /*11b0*/  UIADD3 UR4, UR4, 0x3f, URZ ;  /* 0x0000003f04047890 */ /* 0x000fc8000fffe03f */
[----:B------:R-:W-:-:S04]  /*11c0*/  USHF.R.S32.HI UR5, URZ, 0x1f, UR4 ;  /* 0x0000001f3f057899 */ /* 0x000fc80008011404 */
[----:B------:R-:W-:-:S03]  /*11d0*/  ULEA.HI UR5, UR5, UR4, URZ, 0x6 ;  /* 0x0000000405057291 */ /* 0x000fc6000f8f303f */
[----:B------:R-:W-:Y:S01]  /*11e0*/  UMOV UR4, URZ ;  /* 0x0000003f00047c82 */ /* 0x000fe20008000000 */
[----:B------:R-:W-:-:S03]  /*11f0*/  USHF.R.S32.HI UR9, URZ, 0x6, UR5 ;  /* 0x000000063f097899 */ /* 0x000fc60008011405 */
[----:B------:R-:W-:-:S09]  /*1200*/  UMOV UR5, URZ ;  /* 0x0000003f00057c82 */ /* 0x000fd20008000000 */
.L_x_54:
[----:B01----:R-:W-:Y:S01]  /*1210*/  LOP3.LUT R4, R11, 0x80, RZ, 0xc0, !PT ;  /* 0x000000800b047812 */ /* 0x003fe200078ec0ff */
[----:B------:R-:W0:Y:S01]  /*1220*/  S2UR UR13, SR_CgaCtaId ;  /* 0x00000000000d79c3 */ /* 0x000e220000008800 */
[----:B------:R-:W-:Y:S01]  /*1230*/  UMOV UR12, 0x400 ;  /* 0x00000400000c7882 */ /* 0x000fe20000000000 */
[----:B------:R-:W-:Y:S01]  /*1240*/  UMOV UR6, URZ ;  /* 0x0000003f00067c82 */ /* 0x000fe20008000000 */
[----:B------:R-:W-:Y:S01]  /*1250*/  SHF.R.U32.HI R4, RZ, 0x7, R4 ;  /* 0x00000007ff047819 */ /* 0x000fe20000011604 */
[----:B------:R-:W-:Y:S01]  /*1260*/  UMOV UR7, URZ ;  /* 0x0000003f00077c82 */ /* 0x000fe20008000000 */
[----:B------:R-:W-:Y:S01]  /*1270*/  UMOV UR18, UR5 ;  /* 0x0000000500127c82 */ /* 0x000fe20008000000 */
[----:B------:R-:W-:Y:S01]  /*1280*/  IMAD.MOV.U32 R10, RZ, RZ, RZ ;  /* 0x000000ffff0a7224 */ /* 0x000fe200078e00ff */
[----:B------:R-:W-:Y:S01]  /*1290*/  CS2R R20, SRZ ;  /* 0x0000000000147805 */ /* 0x000fe2000001ff00 */
[----:B------:R-:W1:Y:S01]  /*12a0*/  LDC R5, c[0x0][0x28c] ;  /* 0x0000a300ff057b82 */ /* 0x000e620000000800 */
[----:B------:R-:W4:Y:S01]  /*12b0*/  SHFL.IDX PT, R4, R4, RZ, 0x1f ;  /* 0x00001fff04047589 */ /* 0x000f2200000e0000 */
[----:B------:R-:W-:Y:S01]  /*12c0*/  IMAD.MOV.U32 R18, RZ, RZ, RZ ;  /* 0x000000ffff127224 */ /* 0x000fe200078e00ff */
[----:B------:R-:W-:Y:S01]  /*12d0*/  CS2R R22, SRZ ;  /* 0x0000000000167805 */ /* 0x000fe2000001ff00 */
[----:B------:R-:W-:Y:S01]  /*12e0*/  IMAD.MOV.U32 R33, RZ, RZ, RZ ;  /* 0x000000ffff217224 */ /* 0x000fe200078e00ff */
[----:B------:R-:W-:Y:S01]  /*12f0*/  CS2R R24, SRZ ;  /* 0x0000000000187805 */ /* 0x000fe2000001ff00 */
[----:B------:R-:W-:Y:S01]  /*1300*/  IMAD.MOV.U32 R35, RZ, RZ, RZ ;  /* 0x000000ffff237224 */ /* 0x000fe200078e00ff */
[----:B------:R-:W-:Y:S01]  /*1310*/  CS2R R26, SRZ ;  /* 0x00000000001a7805 */ /* 0x000fe2000001ff00 */
[----:B------:R-:W-:Y:S01]  /*1320*/  IMAD.U32 R13, RZ, RZ, UR4 ;  /* 0x00000004ff0d7e24 */ /* 0x000fe2000f8e00ff */
[----:B------:R-:W-:-:S02]  /*1330*/  CS2R R28, SRZ ;  /* 0x00000000001c7805 */ /* 0x000fc4000001ff00 */
[----:B------:R-:W-:Y:S02]  /*1340*/  CS2R R30, SRZ ;  /* 0x00000000001e7805 */ /* 0x000fe4000001ff00 */
[----:B-1----:R-:W-:Y:S02]  /*1350*/  ISETP.GE.AND P0, PT, R5, 0x1, PT ;  /* 0x000000010500780c */ /* 0x002fe40003f06270 */
[----:B----4-:R-:W-:-:S13]  /*1360*/  R2UR UR8, R4 ;  /* 0x00000000040872ca */ /* 0x010fda00000e0000 */
[----:B------:R-:W-:-:S04]  /*1370*/  ULEA.HI UR10, UR8, UR8, URZ, 0x1 ;  /* 0x00000008080a7291 */ /* 0x000fc8000f8f083f */
[----:B------:R-:W-:Y:S02]  /*1380*/  ULOP3.LUT UR11, UR10, 0xffffe, URZ, 0xc0, !UPT ;  /* 0x000ffffe0a0b7892 */ /* 0x000fe4000f8ec03f */
[----:B0-----:R-:W-:Y:S02]  /*1390*/  ULEA UR10, UR13, UR12, 0x18 ;  /* 0x0000000c0d0a7291 */ /* 0x001fe4000f8ec03f */
[----:B------:R-:W-:-:S03]  /*13a0*/  UIADD3 UR11, UR8, -UR11, URZ ;  /* 0x8000000b080b7290 */ /* 0x000fc6000fffe03f */
[----:B------:R-:W-:Y:S01]  /*13b0*/  UMOV UR8, URZ ;  /* 0x0000003f00087c82 */ /* 0x000fe20008000000 */
[----:B------:R-:W-:-:S04]  /*13c0*/  ULEA UR11, UR11, UR10, 0xc ;  /* 0x0000000a0b0b7291 */ /* 0x000fc8000f8e603f */
[----:B------:R-:W-:-:S04]  /*13d0*/  UIADD3 UR11, UR11, 0x280, URZ ;  /* 0x000002800b0b7890 */ /* 0x000fc8000fffe03f */
[----:B------:R-:W-:-:S04]  /*13e0*/  USHF.R.U32.HI UR11, URZ, 0x4, UR11 ;  /* 0x000000043f0b7899 */ /* 0x000fc8000801160b */
[----:B------:R-:W-:Y:S01]  /*13f0*/  ULOP3.LUT UR11, UR11, 0x3fff, URZ, 0xc0, !UPT ;  /* 0x00003fff0b0b7892 */ /* 0x000fe2000f8ec03f */
[----:B------:R-:W-:Y:S11]  /*1400*/  @!P0 BRA `(.L_x_14) ;  /* 0x0000000000e48947 */ /* 0x000ff60003800000 */
[----:B------:R-:W-:-:S13]  /*1410*/  ISETP.NE.AND P1, PT, R32, 0x3, PT ;  /* 0x000000032000780c */ /* 0x000fda0003f25270 */
[----:B------:R-:W-:Y:S05]  /*1420*/  @!P1 BRA `(.L_x_15) ;  /* 0x0000000000049947 */ /* 0x000fea0003800000 */
[----:B------:R-:W-:Y:S01]  /*1430*/  BPT.TRAP 0x1 ;  /* 0x000000040000795c */ /* 0x000fe20000300000 */
.L_x_15:
[----:B------:R-:W-:Y:S01]  /*1440*/  ULEA UR6, UR5, UR10, 0x3 ;  /* 0x0000000a05067291 */ /* 0x000fe2000f8e183f */
[----:B------:R-:W-:-:S05]  /*1450*/  IMAD.U32 R4, RZ, RZ, UR4 ;  /* 0x00000004ff047e24 */ /* 0x000fca000f8e00ff */
[----:B------:R-:W-:-:S04]  /*1460*/  SHF.L.U32 R4, R4, 0x1f, RZ ;  /* 0x0000001f04047819 */ /* 0x000fc800000006ff */
[----:B------:R0:W1:Y:S01]  /*1470*/  SYNCS.PHASECHK.TRANS64.TRYWAIT P0, [UR6], R4 ;  /* 0x00000004ff0075a7 */ /* 0x0000620008000146 */
[----:B------:R-:W-:Y:S05]  /*1480*/  @!P1 BRA `(.L_x_16) ;  /* 0x0000000000049947 */ /* 0x000fea0003800000 */
[----:B------:R-:W-:Y:S01]  /*1490*/  BPT.TRAP 0x1 ;  /* 0x000000040000795c */ /* 0x000fe20000300000 */
.L_x_16:
[----:B-1----:R-:W-:Y:S05]  /*14a0*/  @P0 BRA `(.L_x_17) ;  /* 0x0000000000080947 */ /* 0x002fea0003800000 */
[----:B------:R-:W1:Y:S02]  /*14b0*/  SYNCS.PHASECHK.TRANS64.TRYWAIT P0, [UR6], R4 ;  /* 0x00000004ff0075a7 */ /* 0x000e640008000146 */
[----:B-1----:R-:W-:Y:S05]  /*14c0*/  @!P0 BRA `(.L_x_18) ;  /* 0x00000040000c8947 */ /* 0x002fea0003800000 */
.L_x_17:
[----:B------:R-:W-:Y:S01]  /*14d0*/  UIADD3 UR6, UR10, 0x32280, URZ ;  /* 0x000322800a067890 */ /* 0x000fe2000fffe03f */
[----:B------:R-:W-:Y:S01]  /*14e0*/  WARPGROUP.ARRIVE ;  /* 0x00000000000079c5 */ /* 0x000fe20000000000 */
[----:B------:R-:W-:Y:S01]  /*14f0*/  ULOP3.LUT UR12, UR11, 0x10000, URZ, 0xfc, !UPT ;  /* 0x000100000b0c7892 */ /* 0x000fe2000f8efc3f */
[----:B------:R-:W-:Y:S01]  /*1500*/  IMAD.MOV.U32 R10, RZ, RZ, RZ ;  /* 0x000000ffff0a7224 */ /* 0x000fe200078e00ff */
[----:B------:R-:W-:Y:S01]  /*1510*/  USHF.R.U32.HI UR6, URZ, 0x4, UR6 ;  /* 0x000000043f067899 */ /* 0x000fe20008011606 */
[----:B------:R-:W-:Y:S01]  /*1520*/  CS2R R20, SRZ ;  /* 0x0000000000147805 */ /* 0x000fe2000001ff00 */
[----:B------:R-:W-:Y:S01]  /*1530*/  ULEA UR12, UR5, UR12, 0x9 ;  /* 0x0000000c050c7291 */ /* 0x000fe2000f8e483f */
[----:B------:R-:W-:Y:S01]  /*1540*/  IMAD.MOV.U32 R18, RZ, RZ, RZ ;  /* 0x000000ffff127224 */ /* 0x000fe200078e00ff */
[----:B------:R-:W-:Y:S01]  /*1550*/  ULOP3.LUT UR6, UR6, 0x3fff, URZ, 0xc0, !UPT ;  /* 0x00003fff06067892 */ /* 0x000fe2000f8ec03f */
[----:B------:R-:W-:Y:S01]  /*1560*/  CS2R R22, SRZ ;  /* 0x0000000000167805 */ /* 0x000fe2000001ff00 */
[----:B------:R-:W-:Y:S01]  /*1570*/  UMOV UR13, 0x80000020 ;  /* 0x80000020000d7882 */ /* 0x000fe20000000000 */
[----:B------:R-:W-:Y:S01]  /*1580*/  UMOV UR15, 0x80000020 ;  /* 0x80000020000f7882 */ /* 0x000fe20000000000 */
[----:B------:R-:W-:Y:S01]  /*1590*/  ULOP3.LUT UR6, UR6, 0x10000, URZ, 0xfc, !UPT ;  /* 0x0001000006067892 */ /* 0x000fe2000f8efc3f */
[----:B------:R-:W-:-:S02]  /*15a0*/  IMAD.MOV.U32 R33, RZ, RZ, RZ ;  /* 0x000000ffff217224 */ /* 0x000fc400078e00ff */
[----:B------:R-:W-:Y:S01]  /*15b0*/  IMAD.MOV.U32 R35, RZ, RZ, RZ ;  /* 0x000000ffff237224 */ /* 0x000fe200078e00ff */
[----:B------:R-:W-:-:S03]  /*15c0*/  ULEA UR14, UR5, UR6, 0x6 ;  /* 0x00000006050e7291 */ /* 0x000fc6000f8e303f */
[----:B------:R-:W-:Y:S02]  /*15d0*/  ULDC UR6, c[0x0][0x50c] ;  /* 0x0001430000067ab9 */ /* 0x000fe40000000800 */
[----:B------:R-:W-:-:S03]  /*15e0*/  UISETP.NE.AND UP0, UPT, UR6, 0x2, UPT ;  /* 0x000000020600788c */ /* 0x000fc6000bf05270 */
[----:B------:R-:W-:Y:S01]  /*15f0*/  UMOV UR6, 0x2 ;  /* 0x0000000200067882 */ /* 0x000fe20000000000 */
[----:B------:R-:W-:Y:S01]  /*1600*/  QGMMA.64x16x32.F32.E4M3.E4M3 R24, gdesc[UR12], RZ, !UPT ;  /* 0x002000000c1879f3 */ /* 0x000fe2000c7008ff */
[----:B------:R-:W-:Y:S02]  /*1610*/  USEL UR7, URZ, 0x1, UP0 ;  /* 0x000000013f077887 */ /* 0x000fe40008000000 */
[----:B------:R-:W-:Y:S02]  /*1620*/  UIADD3 UR12, UR12, 0x2, URZ ;  /* 0x000000020c0c7890 */ /* 0x000fe4000fffe03f */
[----:B------:R-:W-:Y:S02]  /*1630*/  UIADD3 UR14, UR14, 0x2, URZ ;  /* 0x000000020e0e7890 */ /* 0x000fe4000fffe03f */
[----:B------:R-:W-:Y:S01]  /*1640*/  ISETP.NE.AND P0, PT, RZ, UR7, PT ;  /* 0x00000007ff007c0c */ /* 0x000fe2000bf05270 */
[----:B------:R-:W-:Y:S01]  /*1650*/  UMOV UR13, 0x80000020 ;  /* 0x80000020000d7882 */ /* 0x000fe20000000000 */
[----:B------:R-:W-:-:S05]  /*1660*/  UMOV UR15, 0x80000020 ;  /* 0x80000020000f7882 */ /* 0x000fca0000000000 */
[----:B------:R-:W-:Y:S06]  /*1670*/  QGMMA.64x16x32.F32.E4M3.E4M3 R24, gdesc[UR12], R24, gsb0 ;  /* 0x002000000c1879f3 */ /* 0x000fec0008000818 */
[----:B------:R-:W-:Y:S05]  /*1680*/  @!P0 BRA `(.L_x_19) ;  /* 0x0000000000288947 */ /* 0x000fea0003800000 */
[----:B------:R-:W-:Y:S02]  /*1690*/  WARPGROUP.DEPBAR.LE gsb0, 0x0 ;  /* 0x00008000000079c5 */ /* 0x000fe40000010000 */
[----:B------:R-:W-:-:S01]  /*16a0*/  FADD R35, RZ, R24 ;  /* 0x00000018ff237221 */ /* 0x000fc20000000000 */
[----:B------:R-:W-:Y:S01]  /*16b0*/  FADD R22, RZ, R25 ;  /* 0x00000019ff167221 */ /* 0x000fe20000000000 */
[----:B------:R-:W-:-:S01]  /*16c0*/  FADD R33, RZ, R26 ;  /* 0x0000001aff217221 */ /* 0x000fc20000000000 */
[----:B------:R-:W-:Y:S01]  /*16d0*/  FADD R20, RZ, R27 ;  /* 0x0000001bff147221 */ /* 0x000fe20000000000 */
[----:B------:R-:W-:-:S01]  /*16e0*/  FADD R23, RZ, R28 ;  /* 0x0000001cff177221 */ /* 0x000fc20000000000 */
[----:B------:R-:W-:Y:S01]  /*16f0*/  FADD R18, RZ, R29 ;  /* 0x0000001dff127221 */ /* 0x000fe20000000000 */
[----:B------:R-:W-:-:S01]  /*1700*/  FADD R21, RZ, R30 ;  /* 0x0000001eff157221 */ /* 0x000fc20000000000 */
[----:B------:R-:W-:Y:S01]  /*1710*/  FADD R10, RZ, R31 ;  /* 0x0000001fff0a7221 */ /* 0x000fe20000000000 */
[----:B------:R-:W-:-:S06]  /*1720*/  UMOV UR6, URZ ;  /* 0x0000003f00067c82 */ /* 0x000fcc0008000000 */
.L_x_19:
[----:B------:R-:W-:-:S04]  /*1730*/  UIADD3 UR18, UR5, 0x1, URZ ;  /* 0x0000000105127890 */ /* 0x000fc8000fffe03f */
[----:B------:R-:W-:-:S04]  /*1740*/  UISETP.NE.AND UP0, UPT, UR18, 0x19, UPT ;  /* 0x000000191200788c */ /* 0x000fc8000bf05270 */
[----:B------:R-:W-:Y:S02]  /*1750*/  USEL UR8, URZ, 0x1, UP0 ;  /* 0x000000013f087887 */ /* 0x000fe40008000000 */
[----:B------:R-:W-:Y:S02]  /*1760*/  USEL UR18, UR18, URZ, UP0 ;  /* 0x0000003f12127287 */ /* 0x000fe40008000000 */
[----:B------:R-:W-:-:S06]  /*1770*/  ULOP3.LUT UR8, UR4, UR8, URZ, 0x3c, !UPT ;  /* 0x0000000804087292 */ /* 0x000fcc000f8e3c3f */
[----:B------:R-:W-:Y:S01]  /*1780*/  IMAD.U32 R13, RZ, RZ, UR8 ;  /* 0x00000008ff0d7e24 */ /* 0x000fe2000f8e00ff */
[----:B------:R-:W-:-:S06]  /*1790*/  UMOV UR8, 0x1 ;  /* 0x0000000100087882 */ /* 0x000fcc0000000000 */
.L_x_14:
[----:B------:R-:W-:-:S04]  /*17a0*/  UISETP.LT.AND UP0, UPT, UR9, 0x1, UPT ;  /* 0x000000010900788c */ /* 0x000fc8000bf01270 */
[----:B------:R-:W-:-:S04]  /*17b0*/  USEL UR12, UR9, 0x1, UP0 ;  /* 0x00000001090c7887 */ /* 0x000fc80008000000 */
[----:B------:R-:W-:-:S04]  /*17c0*/  UIADD3 UR12, UR9, -UR12, URZ ;  /* 0x8000000c090c7290 */ /* 0x000fc8000fffe03f */
[----:B------:R-:W-:-:S06]  /*17d0*/  UISETP.GE.AND UP0, UPT, UR12, 0x1, UPT ;  /* 0x000000010c00788c */ /* 0x000fcc000bf06270 */
[----:B------:R-:W-:-:S13]  /*17e0*/  PLOP3.LUT P0, PT, PT, PT, UP0, 0x80, 0x0 ;  /* 0x000000000000781c */ /* 0x000fda0003f0f008 */
[----:B------:R-:W-:Y:S05]  /*17f0*/  @!P0 BRA `(.L_x_20) ;  /* 0x0000000400248947 */ /* 0x000fea0003800000 */
[----:B01----:R-:W-:Y:S01]  /*1800*/  IMAD.U32 R4, RZ, RZ, UR12 ;  /* 0x0000000cff047e24 */ /* 0x003fe2000f8e00ff */
[----:B------:R-:W-:Y:S01]  /*1810*/  UMOV UR19, UR5 ;  /* 0x0000000500137c82 */ /* 0x000fe20008000000 */
[----:B------:R-:W-:-:S05]  /*1820*/  ULDC UR20, c[0x0][0x50c] ;  /* 0x0001430000147ab9 */ /* 0x000fca0000000800 */
.L_x_28:
[----:B------:R-:W-:-:S13]  /*1830*/  ISETP.NE.AND P1, PT, R32, 0x3, PT ;  /* 0x000000032000780c */ /* 0x000fda0003f25270 */
[----:B01----:R-:W-:Y:S05]  /*1840*/  @!P1 BRA `(.L_x_21) ;  /* 0x0000000000049947 */ /* 0x003fea0003800000 */
[----:B------:R-:W-:Y:S01]  /*1850*/  BPT.TRAP 0x1 ;  /* 0x000000040000795c */ /* 0x000fe20000300000 */
.L_x_21:
[----:B------:R-:W0:Y:S01]  /*1860*/  S2UR UR12, SR_CgaCtaId ;  /* 0x00000000000c79c3 */ /* 0x000e220000008800 */
[----:B------:R-:W-:Y:S01]  /*1870*/  UMOV UR10, 0x400 ;  /* 0x00000400000a7882 */ /* 0x000fe20000000000 */
[----:B------:R-:W-:Y:S01]  /*1880*/  SHF.L.U32 R5, R13, 0x1f, RZ ;  /* 0x0000001f0d057819 */ /* 0x000fe200000006ff */
[----:B0-----:R-:W-:-:S04]  /*1890*/  ULEA UR10, UR12, UR10, 0x18 ;  /* 0x0000000a0c0a7291 */ /* 0x001fc8000f8ec03f */
[----:B------:R-:W-:-:S09]  /*18a0*/  ULEA UR12, UR18, UR10, 0x3 ;  /* 0x0000000a120c7291 */ /* 0x000fd2000f8e183f */
[----:B------:R0:W1:Y:S01]  /*18b0*/  SYNCS.PHASECHK.TRANS64.TRYWAIT P0, [UR12], R5 ;  /* 0x00000005ff0075a7 */ /* 0x000062000800014c */
[----:B------:R-:W-:Y:S05]  /*18c0*/  @!P1 BRA `(.L_x_22) ;  /* 0x0000000000049947 */ /* 0x000fea0003800000 */
[----:B------:R-:W-:Y:S01]  /*18d0*/  BPT.TRAP 0x1 ;  /* 0x000000040000795c */ /* 0x000fe20000300000 */
.L_x_22:
[----:B-1----:R-:W-:Y:S05]  /*18e0*/  @P0 BRA `(.L_x_23) ;  /* 0x0000000000080947 */ /* 0x002fea0003800000 */
[----:B------:R-:W1:Y:S02]  /*18f0*/  SYNCS.PHASECHK.TRANS64.TRYWAIT P0, [UR12], R5 ;  /* 0x00000005ff0075a7 */ /* 0x000e64000800014c */
[----:B-1----:R-:W-:Y:S05]  /*1900*/  @!P0 BRA `(.L_x_24) ;  /* 0x0000003c00148947 */ /* 0x002fea0003800000 */
.L_x_23:
[----:B------:R-:W-:Y:S01]  /*1910*/  UIADD3 UR12, UR10, 0x32280, URZ ;  /* 0x000322800a0c7890 */ /* 0x000fe2000fffe03f */
[----:B------:R-:W-:Y:S01]  /*1920*/  WARPGROUP.ARRIVE ;  /* 0x00000000000079c5 */ /* 0x000fe20000000000 */
[----:B------:R-:W-:Y:S02]  /*1930*/  UISETP.NE.AND UP0, UPT, UR7, URZ, UPT ;  /* 0x0000003f0700728c */ /* 0x000fe4000bf05270 */
[----:B------:R-:W-:Y:S02]  /*1940*/  USHF.R.U32.HI UR12, URZ, 0x4, UR12 ;  /* 0x000000043f0c7899 */ /* 0x000fe4000801160c */
[----:B------:R-:W-:Y:S02]  /*1950*/  USEL UR8, UR8, URZ, !UP0 ;  /* 0x0000003f08087287 */ /* 0x000fe4000c000000 */
[----:B------:R-:W-:Y:S02]  /*1960*/  ULOP3.LUT UR7, UR12, 0x3fff, URZ, 0xc0, !UPT ;  /* 0x00003fff0c077892 */ /* 0x000fe4000f8ec03f */
[----:B------:R-:W-:-:S02]  /*1970*/  ULOP3.LUT UR12, UR11, 0x10000, URZ, 0xfc, !UPT ;  /* 0x000100000b0c7892 */ /* 0x000fc4000f8efc3f */
[----:B------:R-:W-:Y:S02]  /*1980*/  ULOP3.LUT UR7, UR7, 0x10000, URZ, 0xfc, !UPT ;  /* 0x0001000007077892 */ /* 0x000fe4000f8efc3f */
[----:B------:R-:W-:Y:S02]  /*1990*/  UISETP.NE.U32.AND UP0, UPT, UR8, URZ, UPT ;  /* 0x0000003f0800728c */ /* 0x000fe4000bf05070 */
[----:B------:R-:W-:Y:S02]  /*19a0*/  ULEA UR12, UR18, UR12, 0x9 ;  /* 0x0000000c120c7291 */ /* 0x000fe4000f8e483f */
[----:B------:R-:W-:Y:S01]  /*19b0*/  ULEA UR14, UR18, UR7, 0x6 ;  /* 0x00000007120e7291 */ /* 0x000fe2000f8e303f */
[----:B------:R-:W-:Y:S01]  /*19c0*/  UMOV UR13, 0x80000020 ;  /* 0x80000020000d7882 */ /* 0x000fe20000000000 */
[----:B------:R-:W-:Y:S01]  /*19d0*/  UMOV UR15, 0x80000020 ;  /* 0x80000020000f7882 */ /* 0x000fe20000000000 */
[----:B------:R-:W-:-:S06]  /*19e0*/  UIADD3 UR6, UR6, 0x2, URZ ;  /* 0x0000000206067890 */ /* 0x000fcc000fffe03f */
[----:B------:R-:W-:Y:S01]  /*19f0*/  QGMMA.64x16x32.F32.E4M3.E4M3 R24, gdesc[UR12], R24, UP0 ;  /* 0x002000000c1879f3 */ /* 0x000fe2000bf00818 */
[----:B------:R-:W-:Y:S02]  /*1a00*/  UIADD3 UR12, UR12, 0x2, URZ ;  /* 0x000000020c0c7890 */ /* 0x000fe4000fffe03f */
[----:B------:R-:W-:Y:S01]  /*1a10*/  UIADD3 UR14, UR14, 0x2, URZ ;  /* 0x000000020e0e7890 */ /* 0x000fe2000fffe03f */
[----:B------:R-:W-:Y:S01]  /*1a20*/  UMOV UR13, 0x80000020 ;  /* 0x80000020000d7882 */ /* 0x000fe20000000000 */
[----:B------:R-:W-:Y:S01]  /*1a30*/  UMOV UR15, 0x80000020 ;  /* 0x80000020000f7882 */ /* 0x000fe20000000000 */
[----:B------:R-:W-:-:S04]  /*1a40*/  UISETP.NE.AND UP0, UPT, UR6, UR20, UPT ;  /* 0x000000140600728c */ /* 0x000fc8000bf05270 */
[----:B------:R-:W-:-:S06]  /*1a50*/  USEL UR7, URZ, 0x1, UP0 ;  /* 0x000000013f077887 */ /* 0x000fcc0008000000 */
[----:B------:R-:W-:Y:S01]  /*1a60*/  ISETP.NE.AND P0, PT, RZ, UR7, PT ;  /* 0x00000007ff007c0c */ /* 0x000fe2000bf05270 */
[----:B------:R-:W-:Y:S03]  /*1a70*/  QGMMA.64x16x32.F32.E4M3.E4M3 R24, gdesc[UR12], R24, gsb0 ;  /* 0x002000000c1879f3 */ /* 0x000fe60008000818 */
[----:B------:R-:W-:-:S09]  /*1a80*/  WARPGROUP.DEPBAR.LE gsb0, 0x1 ;  /* 0x00008000000079c5 */ /* 0x000fd20000010100 */
[----:B------:R-:W-:Y:S05]  /*1a90*/  @!P0 BRA `(.L_x_25) ;  /* 0x0000000000288947 */ /* 0x000fea0003800000 */
[----:B------:R-:W-:Y:S02]  /*1aa0*/  WARPGROUP.DEPBAR.LE gsb0, 0x0 ;  /* 0x00008000000079c5 */ /* 0x000fe40000010000 */
[----:B------:R-:W-:-:S01]  /*1ab0*/  FADD R35, R24, R35 ;  /* 0x0000002318237221 */ /* 0x000fc20000000000 */
[----:B------:R-:W-:Y:S01]  /*1ac0*/  FADD R22, R25, R22 ;  /* 0x0000001619167221 */ /* 0x000fe20000000000 */
[----:B------:R-:W-:-:S01]  /*1ad0*/  FADD R33, R26, R33 ;  /* 0x000000211a217221 */ /* 0x000fc20000000000 */
[----:B------:R-:W-:Y:S01]  /*1ae0*/  FADD R20, R27, R20 ;  /* 0x000000141b147221 */ /* 0x000fe20000000000 */
[----:B------:R-:W-:-:S01]  /*1af0*/  FADD R23, R28, R23 ;  /* 0x000000171c177221 */ /* 0x000fc20000000000 */
[----:B------:R-:W-:Y:S01]  /*1b00*/  FADD R18, R29, R18 ;  /* 0x000000121d127221 */ /* 0x000fe20000000000 */
[----:B------:R-:W-:-:S01]  /*1b10*/  FADD R21, R30, R21 ;  /* 0x000000151e157221 */ /* 0x000fc20000000000 */
[----:B------:R-:W-:Y:S01]  /*1b20*/  FADD R10, R10, R31 ;  /* 0x0000001f0a0a7221 */ /* 0x000fe20000000000 */
[----:B------:R-:W-:-:S06]  /*1b30*/  UMOV UR6, URZ ;  /* 0x0000003f00067c82 */ /* 0x000fcc0008000000 */
.L_x_25:
[----:B------:R-:W-:Y:S05]  /*1b40*/  @!P1 BRA `(.L_x_26) ;  /* 0x0000000000049947 */ /* 0x000fea0003800000 */
[----:B------:R-:W-:Y:S01]  /*1b50*/  BPT.TRAP 0x1 ;  /* 0x000000040000795c */ /* 0x000fe20000300000 */
.L_x_26:
[----:B------:R-:W-:Y:S01]  /*1b60*/  ULEA UR8, UR19, UR10, 0x3 ;  /* 0x0000000a13087291 */ /* 0x000fe2000f8e183f */
[----:B------:R-:W-:-:S03]  /*1b70*/  ISETP.GT.U32.AND P0, PT, R0, 0x1, PT ;  /* 0x000000010000780c */ /* 0x000fc60003f04070 */
[----:B------:R-:W-:-:S04]  /*1b80*/  UIADD3 UR8, UR8, 0xc8, URZ ;  /* 0x000000c808087890 */ /* 0x000fc8000fffe03f */
[----:B------:R-:W-:-:S09]  /*1b90*/  UPRMT UR8, URZ, 0x654, UR8 ;  /* 0x000006543f087896 */ /* 0x000fd20008000008 */
[----:B------:R-:W-:Y:S01]  /*1ba0*/  SYNCS.ARRIVE.TRANS64.RED.A1T0 RZ, [UR8], RZ ;  /* 0x000000ffffff79a7 */ /* 0x000fe20008100408 */
[----:B------:R-:W-:Y:S05]  /*1bb0*/  @P0 BRA `(.L_x_27) ;  /* 0x0000000000040947 */ /* 0x000fea0003800000 */
[----:B------:R-:W-:Y:S01]  /*1bc0*/  BPT.TRAP 0x1 ;  /* 0x000000040000795c */ /* 0x000fe20000300000 */
.L_x_27:
[----:B------:R-:W-:Y:S01]  /*1bd0*/  UIADD3 UR18, UR18, 0x1, URZ ;  /* 0x0000000112127890 */ /* 0x000fe2000fffe03f */
[C---:B------:R-:W-:Y:S01]  /*1be0*/  ISETP.GT.AND P0, PT, R4.reuse, 0x1, PT ;  /* 0x000000010400780c */ /* 0x040fe20003f04270 */
[----:B------:R-:W-:Y:S01]  /*1bf0*/  UIADD3 UR19, UR19, 0x1, URZ ;  /* 0x0000000113137890 */ /* 0x000fe2000fffe03f */
[----:B------:R-:W-:Y:S01]  /*1c00*/  VIADD R4, R4, 0xffffffff ;  /* 0xffffffff04047836 */ /* 0x000fe20000000000 */
[----:B------:R-:W-:Y:S02]  /*1c10*/  UISETP.NE.AND UP0, UPT, UR18, 0x19, UPT ;  /* 0x000000191200788c */ /* 0x000fe4000bf05270 */
[----:B------:R-:W-:Y:S02]  /*1c20*/  UISETP.NE.AND UP1, UPT, UR19, 0x19, UPT ;  /* 0x000000191300788c */ /* 0x000fe4000bf25270 */
[----:B------:R-:W-:Y:S02]  /*1c30*/  USEL UR8, URZ, 0x1, UP0 ;  /* 0x000000013f087887 */ /* 0x000fe40008000000 */
[----:B------:R-:W-:-:S02]  /*1c40*/  USEL UR18, UR18, URZ, UP0 ;  /* 0x0000003f12127287 */ /* 0x000fc40008000000 */
[----:B------:R-:W-:Y:S02]  /*1c50*/  USEL UR19, UR19, URZ, UP1 ;  /* 0x0000003f13137287 */ /* 0x000fe40008800000 */
[----:B------:R-:W-:Y:S01]  /*1c60*/  LOP3.LUT R13, R13, UR8, RZ, 0x3c, !PT ;  /* 0x000000080d0d7c12 */ /* 0x000fe2000f8e3cff */
[----:B------:R-:W-:Y:S01]  /*1c70*/  UMOV UR8, 0x1 ;  /* 0x0000000100087882 */ /* 0x000fe20000000000 */
[----:B------:R-:W-:Y:S08]  /*1c80*/  @P0 BRA `(.L_x_28) ;  /* 0xfffffff800e80947 */ /* 0x000ff0000383ffff */
.L_x_20:
[----:B------:R-:W-:Y:S01]  /*1c90*/  UISETP.NE.AND UP0, UPT, UR6, URZ, UPT ;  /* 0x0000003f0600728c */ /* 0x000fe2000bf05270 */
[----:B01----:R-:W0:Y:S03]  /*1ca0*/  LDC R4, c[0x0][0x28c] ;  /* 0x0000a300ff047b82 */ /* 0x003e260000000800 */
[----:B------:R-:W-:-:S06]  /*1cb0*/  USEL UR6, URZ, 0x1, !UP0 ;  /* 0x000000013f067887 */ /* 0x000fcc000c000000 */
[----:B------:R-:W-:Y:S02]  /*1cc0*/  ISETP.NE.AND P0, PT, RZ, UR6, PT ;  /* 0x00000006ff007c0c */ /* 0x000fe4000bf05270 */
[----:B0-----:R-:W-:-:S11]  /*1cd0*/  ISETP.GE.AND P1, PT, R4, 0x1, PT ;  /* 0x000000010400780c */ /* 0x001fd60003f26270 */
[----:B------:R-:W-:Y:S05]  /*1ce0*/  @!P0 BRA `(.L_x_29) ;  /* 0x0000000000248947 */ /* 0x000fea0003800000 */
[----:B------:R-:W-:Y:S02]  /*1cf0*/  WARPGROUP.DEPBAR.LE gsb0, 0x0 ;  /* 0x00008000000079c5 */ /* 0x000fe40000010000 */
[----:B------:R-:W-:Y:S01]  /*1d00*/  FADD R35, R24, R35 ;  /* 0x0000002318237221 */ /* 0x000fe20000000000 */
[----:B------:R-:W-:Y:S01]  /*1d10*/  FADD R22, R25, R22 ;  /* 0x0000001619167221 */ /* 0x000fe20000000000 */
[----:B------:R-:W-:Y:S01]  /*1d20*/  FADD R33, R26, R33 ;  /* 0x000000211a217221 */ /* 0x000fe20000000000 */
[----:B------:R-:W-:Y:S01]  /*1d30*/  FADD R20, R27, R20 ;  /* 0x000000141b147221 */ /* 0x000fe20000000000 */
[----:B------:R-:W-:Y:S01]  /*1d40*/  FADD R23, R28, R23 ;  /* 0x000000171c177221 */ /* 0x000fe20000000000 */
[----:B------:R-:W-:Y:S01]  /*1d50*/  FADD R18, R29, R18 ;  /* 0x000000121d127221 */ /* 0x000fe20000000000 */
[----:B------:R-:W-:Y:S01]  /*1d60*/  FADD R21, R30, R21 ;  /* 0x000000151e157221 */ /* 0x000fe20000000000 */
[----:B------:R-:W-:-:S07]  /*1d70*/  FADD R10, R10, R31 ;  /* 0x0000001f0a0a7221 */ /* 0x000fce0000000000 */
.L_x_29:
[----:B------:R-:W-:Y:S02]  /*1d80*/  WARPGROUP.DEPBAR.LE gsb0, 0x0 ;  /* 0x00008000000079c5 */ /* 0x000fe40000010000 */
[----:B------:R-:W-:Y:S05]  /*1d90*/  @!P1 BRA `(.L_x_30) ;  /* 0x0000000000409947 */ /* 0x000fea0003800000 */
[----:B------:R-:W-:-:S13]  /*1da0*/  ISETP.NE.AND P0, PT, R32, 0x3, PT ;  /* 0x000000032000780c */ /* 0x000fda0003f05270 */
[----:B------:R-:W-:Y:S05]  /*1db0*/  @!P0 BRA `(.L_x_31) ;  /* 0x0000000000048947 */ /* 0x000fea0003800000 */
[----:B------:R-:W-:Y:S01]  /*1dc0*/  BPT.TRAP 0x1 ;  /* 0x000000040000795c */ /* 0x000fe20000300000 */
.L_x_31:
[----:B------:R-:W-:Y:S01]  /*1dd0*/  UISETP.LT.AND UP0, UPT, UR9, 0x1, UPT ;  /* 0x000000010900788c */ /* 0x000fe2000bf01270 */
[----:B------:R-:W-:-:S03]  /*1de0*/  ISETP.GT.U32.AND P0, PT, R0, 0x1, PT ;  /* 0x000000010000780c */ /* 0x000fc60003f04070 */
[----:B------:R-:W-:-:S04]  /*1df0*/  USEL UR8, UR9, 0x1, UP0 ;  /* 0x0000000109087887 */ /* 0x000fc80008000000 */
[----:B------:R-:W-:-:S04]  /*1e00*/  UIADD3 UR8, UR5, UR9, -UR8 ;  /* 0x0000000905087290 */ /* 0x000fc8000fffe808 */
[----:B------:R-:W-:-:S04]  /*1e10*/  UIMAD.WIDE.U32 UR6, UR8, 0x51eb851f, URZ ;  /* 0x51eb851f080678a5 */ /* 0x000fc8000f8e003f */
[----:B------:R-:W-:-:S04]  /*1e20*/  USHF.R.U32.HI UR6, URZ, 0x3, UR7 ;  /* 0x000000033f067899 */ /* 0x000fc80008011607 */
[----:B------:R-:W-:-:S04]  /*1e30*/  UIMAD UR8, UR6, -0x19, UR8 ;  /* 0xffffffe7060878a4 */ /* 0x000fc8000f8e0208 */
[----:B------:R-:W-:-:S04]  /*1e40*/  ULEA UR8, UR8, UR10, 0x3 ;  /* 0x0000000a08087291 */ /* 0x000fc8000f8e183f */
[----:B------:R-:W-:-:S04]  /*1e50*/  UIADD3 UR8, UR8, 0xc8, URZ ;  /* 0x000000c808087890 */ /* 0x000fc8000fffe03f */
[----:B------:R-:W-:-:S09]  /*1e60*/  UPRMT UR8, URZ, 0x654, UR8 ;  /* 0x000006543f087896 */ /* 0x000fd20008000008 */
[----:B------:R-:W-:Y:S01]  /*1e70*/  SYNCS.ARRIVE.TRANS64.RED.A1T0 RZ, [UR8], RZ ;  /* 0x000000ffffff79a7 */ /* 0x000fe20008100408 */
[----:B------:R-:W-:Y:S05]  /*1e80*/  @P0 BRA `(.L_x_30) ;  /* 0x0000000000040947 */ /* 0x000fea0003800000 */
[----:B------:R-:W-:Y:S01]  /*1e90*/  BPT.TRAP 0x1 ;  /* 0x000000040000795c */ /* 0x000fe20000300000 */
.L_x_30:
[----:B------:R-:W0:Y:S01]  /*1ea0*/  LDC R25, c[0x0][0x288] ;  /* 0x0000a200ff197b82 */ /* 0x000e220000000800 */
[----:B------:R-:W-:Y:S01]  /*1eb0*/  LOP3.LUT R6, R11, 0x60, RZ, 0xc0, !PT ;  /* 0x000000600b067812 */ /* 0x000fe200078ec0ff */
[----:B------:R-:W-:Y:S01]  /*1ec0*/  IMAD.SHL.U32 R17, R7, 0x10, RZ ;  /* 0x0000001007117824 */ /* 0x000fe200078e00ff */
[--C-:B------:R-:W-:Y:S01]  /*1ed0*/  SHF.R.U32.HI R4, RZ, 0x2, R11.reuse ;  /* 0x00000002ff047819 */ /* 0x100fe2000001160b */
[----:B------:R-:W-:Y:S01]  /*1ee0*/  UIADD3 UR5, UR9, UR5, URZ ;  /* 0x0000000509057290 */ /* 0x000fe2000fffe03f */
[----:B------:R-:W-:Y:S01]  /*1ef0*/  SHF.R.U32.HI R14, RZ, 0x1, R6 ;  /* 0x00000001ff0e7819 */ /* 0x000fe20000011606 */
[----:B------:R-:W-:Y:S01]  /*1f00*/  ULDC UR12, c[0x0][0x284] ;  /* 0x0000a100000c7ab9 */ /* 0x000fe20000000800 */
[----:B------:R-:W-:Y:S01]  /*1f10*/  LOP3.LUT R6, R11, 0x3, RZ, 0xc0, !PT ;  /* 0x000000030b067812 */ /* 0x000fe200078ec0ff */
[----:B------:R-:W-:Y:S01]  /*1f20*/  UISETP.GT.U32.AND UP0, UPT, UR5, 0x18, UPT ;  /* 0x000000180500788c */ /* 0x000fe2000bf04070 */
[----:B------:R-:W-:Y:S01]  /*1f30*/  SHF.R.U32.HI R13, RZ, 0x7, R11 ;  /* 0x00000007ff0d7819 */ /* 0x000fe2000001160b */
[----:B------:R-:W-:Y:S01]  /*1f40*/  UISETP.GE.U32.AND UP1, UPT, UR9, 0x19, UPT ;  /* 0x000000190900788c */ /* 0x000fe2000bf26070 */
[----:B------:R-:W-:Y:S01]  /*1f50*/  LOP3.LUT R5, R4, 0x7, RZ, 0xc0, !PT ;  /* 0x0000000704057812 */ /* 0x000fe200078ec0ff */
[----:B------:R-:W-:Y:S01]  /*1f60*/  UISETP.LT.U32.AND UP0, UPT, UR9, 0x19, UP0 ;  /* 0x000000190900788c */ /* 0x000fe20008701070 */
[----:B------:R-:W-:Y:S01]  /*1f70*/  LOP3.LUT R4, R13, 0x1, RZ, 0xc0, !PT ;  /* 0x000000010d047812 */ /* 0x000fe200078ec0ff */
[----:B------:R-:W-:Y:S01]  /*1f80*/  ULDC.64 UR10, c[0x0][0x5d0] ;  /* 0x00017400000a7ab9 */ /* 0x000fe20000000a00 */
[----:B------:R-:W-:Y:S01]  /*1f90*/  IADD3 R13, RZ, -R14, -R5 ;  /* 0x8000000eff0d7210 */ /* 0x000fe20007ffe805 */
[----:B------:R-:W-:Y:S01]  /*1fa0*/  UIMAD.WIDE.U32 UR6, UR5, 0x51eb851f, URZ ;  /* 0x51eb851f050678a5 */ /* 0x000fe2000f8e003f */
[----:B------:R-:W-:Y:S01]  /*1fb0*/  SHF.R.S32.HI R28, RZ, 0x1f, R19 ;  /* 0x0000001fff1c7819 */ /* 0x000fe20000011413 */
[----:B------:R-:W-:Y:S01]  /*1fc0*/  IMAD.SHL.U32 R16, R4, 0x40, RZ ;  /* 0x0000004004107824 */ /* 0x000fe200078e00ff */
[----:B------:R-:W-:-:S02]  /*1fd0*/  USEL UR8, URZ, 0x1, !UP0 ;  /* 0x000000013f087887 */ /* 0x000fc4000c000000 */
[----:B------:R-:W-:Y:S02]  /*1fe0*/  USHF.R.U32.HI UR6, URZ, 0x3, UR7 ;  /* 0x000000033f067899 */ /* 0x000fe40008011607 */
[----:B------:R-:W-:Y:S01]  /*1ff0*/  LOP3.LUT R15, R16, 0x40, R5, 0xe2, !PT ;  /* 0x00000040100f7812 */ /* 0x000fe200078ee205 */
[----:B0-----:R-:W-:Y:S01]  /*2000*/  IMAD R24, R6, -0x2, R25 ;  /* 0xfffffffe06187824 */ /* 0x001fe200078e0219 */
[----:B------:R-:W-:Y:S01]  /*2010*/  ISETP.GE.AND P0, PT, R17, R25, PT ;  /* 0x000000191100720c */ /* 0x000fe20003f06270 */
[----:B------:R-:W-:Y:S01]  /*2020*/  IMAD.SHL.U32 R25, R12, 0x80, RZ ;  /* 0x000000800c197824 */ /* 0x000fe200078e00ff */
[----:B------:R-:W-:Y:S01]  /*2030*/  ULOP3.LUT UR4, UR4, UR8, URZ, 0x3c, !UPT ;  /* 0x0000000804047292 */ /* 0x000fe2000f8e3c3f */
[----:B------:R-:W-:Y:S01]  /*2040*/  IMAD.SHL.U32 R6, R11, 0x2, RZ ;  /* 0x000000020b067824 */ /* 0x000fe200078e00ff */
[----:B------:R-:W-:Y:S01]  /*2050*/  UIMAD UR5, UR6, -0x19, UR5 ;  /* 0xffffffe7060578a4 */ /* 0x000fe2000f8e0205 */
[----:B------:R-:W-:Y:S01]  /*2060*/  IMAD R16, R4, -0x40, R13 ;  /* 0xffffffc004107824 */ /* 0x000fe200078e020d */
[----:B------:R-:W-:Y:S01]  /*2070*/  ISETP.GE.OR P0, PT, R25, UR12, P0 ;  /* 0x0000000c19007c0c */ /* 0x000fe20008706670 */
[----:B------:R-:W-:Y:S01]  /*2080*/  IMAD R4, R28, UR10, RZ ;  /* 0x0000000a1c047c24 */ /* 0x000fe2000f8e02ff */
[----:B------:R-:W-:Y:S01]  /*2090*/  LOP3.LUT R6, R17, 0x6, R6, 0xf8, !PT ;  /* 0x0000000611067812 */ /* 0x000fe200078ef806 */
[----:B------:R-:W-:Y:S01]  /*20a0*/  IMAD.WIDE R12, R12, 0x80, RZ ;  /* 0x000000800c0c7825 */ /* 0x000fe200078e02ff */
[----:B------:R-:W-:Y:S01]  /*20b0*/  @UP1 ULOP3.LUT UR4, UR4, 0x1, UR6, 0x78, !UPT ;  /* 0x0000000104041892 */ /* 0x000fe2000f8e7806 */
[----:B------:R-:W-:-:S02]  /*20c0*/  IADD3 R30, -R25, UR12, R16 ;  /* 0x0000000c191e7c10 */ /* 0x000fc4000fffe110 */
[----:B------:R-:W-:Y:S01]  /*20d0*/  SHF.R.S32.HI R7, RZ, 0x1f, R6 ;  /* 0x0000001fff077819 */ /* 0x000fe20000011406 */
[C---:B------:R-:W-:Y:S01]  /*20e0*/  IMAD R27, R19.reuse, UR11, R4 ;  /* 0x0000000b131b7c24 */ /* 0x040fe2000f8e0204 */
[----:B------:R-:W-:Y:S01]  /*20f0*/  LOP3.LUT R29, R12, R15, R14, 0xfe, !PT ;  /* 0x0000000f0c1d7212 */ /* 0x000fe200078efe0e */
[----:B------:R-:W-:Y:S02]  /*2100*/  IMAD.IADD R31, R24, 0x1, -R17 ;  /* 0x00000001181f7824 */ /* 0x000fe400078e0a11 */
[----:B------:R-:W-:-:S04]  /*2110*/  IMAD.WIDE.U32 R4, R19, UR10, R6 ;  /* 0x0000000a13047c25 */ /* 0x000fc8000f8e0006 */
[----:B------:R-:W-:Y:S02]  /*2120*/  IMAD.IADD R5, R5, 0x1, R27 ;  /* 0x0000000105057824 */ /* 0x000fe400078e021b */
[----:B------:R-:W-:Y:S01]  /*2130*/  IMAD.MOV.U32 R24, RZ, RZ, -0x1 ;  /* 0xffffffffff187424 */ /* 0x000fe200078e00ff */
[----:B------:R-:W-:Y:S06]  /*2140*/  @P0 BRA `(.L_x_32) ;  /* 0x0000000800c40947 */ /* 0x000fec0003800000 */
[----:B------:R-:W0:Y:S01]  /*2150*/  LDC.64 R26, c[0x0][0x5c8] ;  /* 0x00017200ff1a7b82 */ /* 0x000e220000000a00 */
[----:B------:R-:W-:Y:S01]  /*2160*/  ULDC.64 UR6, c[0x0][0x5c0] ;  /* 0x0001700000067ab9 */ /* 0x000fe20000000a00 */
[----:B------:R-:W-:Y:S01]  /*2170*/  BSSY B0, `(.L_x_32) ;  /* 0x00000ae000007945 */ /* 0x000fe20003800000 */
[-C--:B0-----:R-:W-:Y:S02]  /*2180*/  IMAD R14, R13, R26.reuse, RZ ;  /* 0x0000001a0d0e7224 */ /* 0x081fe400078e02ff */
[----:B------:R-:W-:-:S04]  /*2190*/  IMAD.WIDE.U32 R4, R29, R26, R4 ;  /* 0x0000001a1d047225 */ /* 0x000fc800078e0004 */
[----:B------:R-:W-:Y:S01]  /*21a0*/  IMAD R15, R29, R27, R14 ;  /* 0x0000001b1d0f7224 */ /* 0x000fe200078e020e */
[----:B------:R-:W-:Y:S02]  /*21b0*/  LEA R16, P0, R26, R4, 0x3 ;  /* 0x000000041a107211 */ /* 0x000fe400078018ff */
[----:B------:R-:W-:Y:S01]  /*21c0*/  IADD3 R14, P1, R4, UR6, RZ ;  /* 0x00000006040e7c10 */ /* 0x000fe2000ff3e0ff */
[----:B------:R-:W-:Y:S01]  /*21d0*/  IMAD.IADD R15, R5, 0x1, R15 ;  /* 0x00000001050f7824 */ /* 0x000fe200078e020f */
[----:B------:R-:W-:-:S04]  /*21e0*/  IADD3 R16, P3, R16, UR6, RZ ;  /* 0x0000000610107c10 */ /* 0x000fc8000ff7e0ff */
[----:B------:R-:W-:Y:S02]  /*21f0*/  LEA.HI.X R4, R26, R15, R27, 0x3, P0 ;  /* 0x0000000f1a047211 */ /* 0x000fe400000f1c1b */
[----:B---3-5:R-:W-:Y:S02]  /*2200*/  FSETP.NEU.AND P0, PT, R3, RZ, PT ;  /* 0x000000ff0300720b */ /* 0x028fe40003f0d000 */
[----:B------:R-:W-:Y:S02]  /*2210*/  IADD3.X R15, R15, UR7, RZ, P1, !PT ;  /* 0x000000070f0f7c10 */ /* 0x000fe40008ffe4ff */
[----:B------:R-:W-:-:S09]  /*2220*/  IADD3.X R17, R4, UR7, RZ, P3, !PT ;  /* 0x0000000704117c10 */ /* 0x000fd20009ffe4ff */
[----:B------:R-:W-:Y:S05]  /*2230*/  @!P0 BRA `(.L_x_33) ;  /* 0x0000000400fc8947 */ /* 0x000fea0003800000 */
[----:B------:R-:W-:Y:S01]  /*2240*/  ULDC.64 UR6, c[0x0][0x5b8] ;  /* 0x00016e0000067ab9 */ /* 0x000fe20000000a00 */
[----:B------:R-:W-:Y:S01]  /*2250*/  ISETP.GE.AND P0, PT, R30, 0x1, PT ;  /* 0x000000011e00780c */ /* 0x000fe20003f06270 */
[----:B------:R-:W-:Y:S01]  /*2260*/  IMAD R4, R28, UR6, RZ ;  /* 0x000000061c047c24 */ /* 0x000fe2000f8e02ff */
[----:B------:R-:W-:Y:S01]  /*2270*/  ULDC.64 UR10, c[0x0][0x5a8] ;  /* 0x00016a00000a7ab9 */ /* 0x000fe20000000a00 */
[----:B------:R-:W-:Y:S01]  /*2280*/  IMAD.WIDE.U32 R6, R19, UR6, R6 ;  /* 0x0000000613067c25 */ /* 0x000fe2000f8e0006 */
[----:B------:R-:W-:Y:S01]  /*2290*/  ISETP.LT.OR P4, PT, R31, 0x1, !P0 ;  /* 0x000000011f00780c */ /* 0x000fe20004781670 */
[----:B------:R-:W-:Y:S02]  /*22a0*/  BSSY B1, `(.L_x_34) ;  /* 0x000000c000017945 */ /* 0x000fe40003800000 */
[----:B------:R-:W-:Y:S01]  /*22b0*/  IMAD R19, R19, UR7, R4 ;  /* 0x0000000713137c24 */ /* 0x000fe2000f8e0204 */
[----:B------:R-:W-:-:S03]  /*22c0*/  ULDC.64 UR6, c[0x0][0x5b0] ;  /* 0x00016c0000067ab9 */ /* 0x000fc60000000a00 */
[----:B------:R-:W-:Y:S02]  /*22d0*/  IMAD.IADD R7, R7, 0x1, R19 ;  /* 0x0000000107077824 */ /* 0x000fe400078e0213 */
[----:B------:R-:W-:Y:S02]  /*22e0*/  IMAD R19, R13, UR6, RZ ;  /* 0x000000060d137c24 */ /* 0x000fe4000f8e02ff */
[----:B------:R-:W-:-:S04]  /*22f0*/  IMAD.WIDE.U32 R4, R29, UR6, R6 ;  /* 0x000000061d047c25 */ /* 0x000fc8000f8e0006 */
[----:B------:R-:W-:Y:S01]  /*2300*/  IMAD R19, R29, UR7, R19 ;  /* 0x000000071d137c24 */ /* 0x000fe2000f8e0213 */
[----:B------:R-:W-:-:S04]  /*2310*/  IADD3 R4, P1, R4, UR10, RZ ;  /* 0x0000000a04047c10 */ /* 0x000fc8000ff3e0ff */
[--C-:B------:R-:W-:Y:S02]  /*2320*/  IADD3.X R5, R5, UR11, R19.reuse, P1, !PT ;  /* 0x0000000b05057c10 */ /* 0x100fe40008ffe413 */
[----:B------:R-:W-:Y:S01]  /*2330*/  PRMT R19, RZ, 0x7610, R19 ;  /* 0x00007610ff137816 */ /* 0x000fe20000000013 */
[----:B------:R-:W-:Y:S06]  /*2340*/  @P4 BRA `(.L_x_35) ;  /* 0x0000000000044947 */ /* 0x000fec0003800000 */
[----:B------:R0:W5:Y:S02]  /*2350*/  LDG.E.U8 R19, desc[UR16][R4.64] ;  /* 0x0000001004137981 */ /* 0x000164000c1e1100 */
.L_x_35:
[----:B------:R-:W-:Y:S05]  /*2360*/  BSYNC B1 ;  /* 0x0000000000017941 */ /* 0x000fea0003800000 */
.L_x_34:
[----:B-----5:R-:W-:Y:S01]  /*2370*/  LOP3.LUT R19, R19, 0xff, RZ, 0xc0, !PT ;  /* 0x000000ff13137812 */ /* 0x020fe200078ec0ff */
[----:B------:R-:W-:Y:S01]  /*2380*/  BSSY B1, `(.L_x_36) ;  /* 0x000000b000017945 */ /* 0x000fe20003800000 */
[----:B------:R-:W-:Y:S02]  /*2390*/  ISETP.LT.OR P3, PT, R31, 0x2, !P0 ;  /* 0x000000021f00780c */ /* 0x000fe40004761670 */
[----:B------:R-:W-:-:S05]  /*23a0*/  F2FP.F16.E4M3.UNPACK_B R19, R19 ;  /* 0x00000013ff13723e */ /* 0x000fca00020006ff */
[----:B------:R-:W-:Y:S01]  /*23b0*/  HADD2.F32 R26, -RZ, R19.H0_H0 ;  /* 0x20000013ff1a7230 */ /* 0x000fe20000004100 */
[----:B------:R-:W-:-:S04]  /*23c0*/  PRMT R19, RZ, 0x7610, R19 ;  /* 0x00007610ff137816 */ /* 0x000fc80000000013 */
[----:B------:R-:W-:-:S04]  /*23d0*/  FMUL R26, R26, R3 ;  /* 0x000000031a1a7220 */ /* 0x000fc80000400000 */
[----:B--2---:R-:W-:-:S05]  /*23e0*/  FFMA R26, R35, R2, R26 ;  /* 0x00000002231a7223 */ /* 0x004fca000000001a */
[----:B------:R-:W-:-:S05]  /*23f0*/  F2FP.SATFINITE.E4M3.F32.PACK_AB_MERGE_C R25, RZ, R26, RZ ;  /* 0x0000001aff19723e */ /* 0x000fca00048070ff */
[----:B------:R1:W-:Y:S01]  /*2400*/  @!P4 STG.E.U8 desc[UR16][R14.64], R25 ;  /* 0x000000190e00c986 */ /* 0x0003e2000c101110 */
[----:B------:R-:W-:Y:S05]  /*2410*/  @P3 BRA `(.L_x_37) ;  /* 0x0000000000043947 */ /* 0x000fea0003800000 */
[----:B------:R2:W5:Y:S02]  /*2420*/  LDG.E.U8 R19, desc[UR16][R4.64+0x1] ;  /* 0x0000011004137981 */ /* 0x000564000c1e1100 */
.L_x_37:
[----:B------:R-:W-:Y:S05]  /*2430*/  BSYNC B1 ;  /* 0x0000000000017941 */ /* 0x000fea0003800000 */
.L_x_36:
[----:B-----5:R-:W-:Y:S01]  /*2440*/  LOP3.LUT R19, R19, 0xff, RZ, 0xc0, !PT ;  /* 0x000000ff13137812 */ /* 0x020fe200078ec0ff */
[----:B------:R-:W-:Y:S01]  /*2450*/  BSSY B1, `(.L_x_38) ;  /* 0x0000013000017945 */ /* 0x000fe20003800000 */
[----:B-1----:R-:W-:Y:S02]  /*2460*/  IADD3 R25, P1, R29, 0x8, RZ ;  /* 0x000000081d197810 */ /* 0x002fe40007f3e0ff */
[----:B------:R-:W-:-:S03]  /*2470*/  F2FP.F16.E4M3.UNPACK_B R19, R19 ;  /* 0x00000013ff13723e */ /* 0x000fc600020006ff */
[----:B------:R-:W-:-:S04]  /*2480*/  IMAD.WIDE.U32 R6, R25, UR6, R6 ;  /* 0x0000000619067c25 */ /* 0x000fc8000f8e0006 */
[----:B------:R-:W-:Y:S01]  /*2490*/  HADD2.F32 R12, -RZ, R19.H0_H0 ;  /* 0x20000013ff0c7230 */ /* 0x000fe20000004100 */
[----:B------:R-:W-:Y:S01]  /*24a0*/  IADD3 R6, P4, R6, UR10, RZ ;  /* 0x0000000a06067c10 */ /* 0x000fe2000ff9e0ff */
[----:B------:R-:W-:Y:S01]  /*24b0*/  IMAD.X R19, RZ, RZ, R13, P1 ;  /* 0x000000ffff137224 */ /* 0x000fe200008e060d */
[----:B------:R-:W-:Y:S02]  /*24c0*/  ISETP.GE.AND P1, PT, R30, 0x9, PT ;  /* 0x000000091e00780c */ /* 0x000fe40003f26270 */
[----:B------:R-:W-:Y:S01]  /*24d0*/  FMUL R13, R12, R3 ;  /* 0x000000030c0d7220 */ /* 0x000fe20000400000 */
[----:B------:R-:W-:Y:S01]  /*24e0*/  IMAD R12, R19, UR6, RZ ;  /* 0x00000006130c7c24 */ /* 0x000fe2000f8e02ff */
[----:B------:R-:W-:Y:S02]  /*24f0*/  ISETP.LT.OR P5, PT, R31, 0x1, !P1 ;  /* 0x000000011f00780c */ /* 0x000fe40004fa1670 */
[----:B------:R-:W-:Y:S01]  /*2500*/  FFMA R13, R22, R2, R13 ;  /* 0x00000002160d7223 */ /* 0x000fe2000000000d */
[--C-:B------:R-:W-:Y:S01]  /*2510*/  IMAD R25, R25, UR7, R12.reuse ;  /* 0x0000000719197c24 */ /* 0x100fe2000f8e020c */
[----:B------:R-:W-:-:S03]  /*2520*/  PRMT R12, RZ, 0x7610, R12 ;  /* 0x00007610ff0c7816 */ /* 0x000fc6000000000c */
[----:B------:R-:W-:Y:S02]  /*2530*/  F2FP.SATFINITE.E4M3.F32.PACK_AB_MERGE_C R13, RZ, R13, RZ ;  /* 0x0000000dff0d723e */ /* 0x000fe400048070ff */
[----:B------:R-:W-:-:S03]  /*2540*/  IADD3.X R7, R7, UR11, R25, P4, !PT ;  /* 0x0000000b07077c10 */ /* 0x000fc6000a7fe419 */
[----:B------:R1:W-:Y:S01]  /*2550*/  @!P3 STG.E.U8 desc[UR16][R14.64+0x1], R13 ;  /* 0x0000010d0e00b986 */ /* 0x0003e2000c101110 */
[----:B------:R-:W-:Y:S05]  /*2560*/  @P5 BRA `(.L_x_39) ;  /* 0x0000000000045947 */ /* 0x000fea0003800000 */
[----:B------:R3:W5:Y:S02]  /*2570*/  LDG.E.U8 R12, desc[UR16][R6.64] ;  /* 0x00000010060c7981 */ /* 0x000764000c1e1100 */
.L_x_39:
[----:B------:R-:W-:Y:S05]  /*2580*/  BSYNC B1 ;  /* 0x0000000000017941 */ /* 0x000fea0003800000 */
.L_x_38:
[----:B-----5:R-:W-:Y:S01]  /*2590*/  LOP3.LUT R12, R12, 0xff, RZ, 0xc0, !PT ;  /* 0x000000ff0c0c7812 */ /* 0x020fe200078ec0ff */
[----:B------:R-:W-:Y:S01]  /*25a0*/  BSSY B1, `(.L_x_40) ;  /* 0x000000b000017945 */ /* 0x000fe20003800000 */
[----:B------:R-:W-:Y:S02]  /*25b0*/  ISETP.LT.OR P3, PT, R31, 0x2, !P1 ;  /* 0x000000021f00780c */ /* 0x000fe40004f61670 */
[----:B------:R-:W-:-:S05]  /*25c0*/  F2FP.F16.E4M3.UNPACK_B R12, R12 ;  /* 0x0000000cff0c723e */ /* 0x000fca00020006ff */
[----:B------:R-:W-:-:S05]  /*25d0*/  HADD2.F32 R12, -RZ, R12.H0_H0 ;  /* 0x2000000cff0c7230 */ /* 0x000fca0000004100 */
[----:B------:R-:W-:-:S04]  /*25e0*/  FMUL R12, R12, R3 ;  /* 0x000000030c0c7220 */ /* 0x000fc80000400000 */
[----:B------:R-:W-:-:S05]  /*25f0*/  FFMA R12, R33, R2, R12 ;  /* 0x00000002210c7223 */ /* 0x000fca000000000c */
[----:B-1----:R-:W-:Y:S02]  /*2600*/  F2FP.SATFINITE.E4M3.F32.PACK_AB_MERGE_C R13, RZ, R12, RZ ;  /* 0x0000000cff0d723e */ /* 0x002fe400048070ff */
[----:B------:R-:W-:-:S03]  /*2610*/  PRMT R12, RZ, 0x7610, R12 ;  /* 0x00007610ff0c7816 */ /* 0x000fc6000000000c */
[----:B------:R1:W-:Y:S01]  /*2620*/  @!P5 STG.E.U8 desc[UR16][R16.64], R13 ;  /* 0x0000000d1000d986 */ /* 0x0003e2000c101110 */
[----:B------:R-:W-:Y:S05]  /*2630*/  @P3 BRA `(.L_x_41) ;  /* 0x0000000000043947 */ /* 0x000fea0003800000 */
[----:B------:R4:W5:Y:S02]  /*2640*/  LDG.E.U8 R12, desc[UR16][R6.64+0x1] ;  /* 0x00000110060c7981 */ /* 0x000964000c1e1100 */
.L_x_41:
[----:B------:R-:W-:Y:S05]  /*2650*/  BSYNC B1 ;  /* 0x0000000000017941 */ /* 0x000fea0003800000 */
.L_x_40:
[----:B-----5:R-:W-:Y:S01]  /*2660*/  LOP3.LUT R12, R12, 0xff, RZ, 0xc0, !PT ;  /* 0x000000ff0c0c7812 */ /* 0x020fe200078ec0ff */
[----:B------:R-:W-:Y:S01]  /*2670*/  BSSY B1, `(.L_x_42) ;  /* 0x000000b000017945 */ /* 0x000fe20003800000 */
[----:B------:R-:W-:Y:S02]  /*2680*/  ISETP.LT.OR P4, PT, R31, 0x9, !P0 ;  /* 0x000000091f00780c */ /* 0x000fe40004781670 */
[----:B------:R-:W-:-:S05]  /*2690*/  F2FP.F16.E4M3.UNPACK_B R12, R12 ;  /* 0x0000000cff0c723e */ /* 0x000fca00020006ff */
[----:B------:R-:W-:-:S05]  /*26a0*/  HADD2.F32 R12, -RZ, R12.H0_H0 ;  /* 0x2000000cff0c7230 */ /* 0x000fca0000004100 */
[----:B-1----:R-:W-:Y:S01]  /*26b0*/  FMUL R13, R12, R3 ;  /* 0x000000030c0d7220 */ /* 0x002fe20000400000 */
[----:B------:R-:W-:-:S03]  /*26c0*/  PRMT R12, RZ, 0x7610, R12 ;  /* 0x00007610ff0c7816 */ /* 0x000fc6000000000c */
[----:B------:R-:W-:-:S05]  /*26d0*/  FFMA R13, R20, R2, R13 ;  /* 0x00000002140d7223 */ /* 0x000fca000000000d */
[----:B------:R-:W-:-:S05]  /*26e0*/  F2FP.SATFINITE.E4M3.F32.PACK_AB_MERGE_C R13, RZ, R13, RZ ;  /* 0x0000000dff0d723e */ /* 0x000fca00048070ff */
[----:B------:R1:W-:Y:S01]  /*26f0*/  @!P3 STG.E.U8 desc[UR16][R16.64+0x1], R13 ;  /* 0x0000010d1000b986 */ /* 0x0003e2000c101110 */
[----:B------:R-:W-:Y:S05]  /*2700*/  @P4 BRA `(.L_x_43) ;  /* 0x0000000000044947 */ /* 0x000fea0003800000 */
[----:B------:R0:W5:Y:S02]  /*2710*/  LDG.E.U8 R12, desc[UR16][R4.64+0x8] ;  /* 0x00000810040c7981 */ /* 0x000164000c1e1100 */
.L_x_43:
[----:B------:R-:W-:Y:S05]  /*2720*/  BSYNC B1 ;  /* 0x0000000000017941 */ /* 0x000fea0003800000 */
.L_x_42:
        /* <DEDUP_REMOVED lines=12> */
.L_x_45:
[----:B------:R-:W-:Y:S05]  /*27f0*/  BSYNC B1 ;  /* 0x0000000000017941 */ /* 0x000fea0003800000 */
.L_x_44:
[----:B-----5:R-:W-:Y:S01]  /*2800*/  LOP3.LUT R12, R12, 0xff, RZ, 0xc0, !PT ;  /* 0x000000ff0c0c7812 */ /* 0x020fe200078ec0ff */
[----:B------:R-:W-:Y:S01]  /*2810*/  BSSY B1, `(.L_x_46) ;  /* 0x000000b000017945 */ /* 0x000fe20003800000 */
[----:B------:R-:W-:Y:S02]  /*2820*/  ISETP.LT.OR P3, PT, R31, 0x9, !P1 ;  /* 0x000000091f00780c */ /* 0x000fe40004f61670 */
[----:B------:R-:W-:Y:S02]  /*2830*/  F2FP.F16.E4M3.UNPACK_B R12, R12 ;  /* 0x0000000cff0c723e */ /* 0x000fe400020006ff */
[----:B0-2---:R-:W-:-:S03]  /*2840*/  PRMT R4, RZ, 0x7610, R4 ;  /* 0x00007610ff047816 */ /* 0x005fc60000000004 */
[----:B------:R-:W-:-:S05]  /*2850*/  HADD2.F32 R12, -RZ, R12.H0_H0 ;  /* 0x2000000cff0c7230 */ /* 0x000fca0000004100 */
[----:B------:R-:W-:-:S04]  /*2860*/  FMUL R5, R12, R3 ;  /* 0x000000030c057220 */ /* 0x000fc80000400000 */
[----:B------:R-:W-:-:S05]  /*2870*/  FFMA R5, R18, R2, R5 ;  /* 0x0000000212057223 */ /* 0x000fca0000000005 */
[----:B------:R-:W-:-:S05]  /*2880*/  F2FP.SATFINITE.E4M3.F32.PACK_AB_MERGE_C R5, RZ, R5, RZ ;  /* 0x00000005ff05723e */ /* 0x000fca00048070ff */
[----:B------:R0:W-:Y:S01]  /*2890*/  @!P0 STG.E.U8 desc[UR16][R14.64+0x9], R5 ;  /* 0x000009050e008986 */ /* 0x0001e2000c101110 */
[----:B------:R-:W-:Y:S05]  /*28a0*/  @P3 BRA `(.L_x_47) ;  /* 0x0000000000043947 */ /* 0x000fea0003800000 */
[----:B------:R2:W5:Y:S02]  /*28b0*/  LDG.E.U8 R4, desc[UR16][R6.64+0x8] ;  /* 0x0000081006047981 */ /* 0x000564000c1e1100 */
.L_x_47:
[----:B------:R-:W-:Y:S05]  /*28c0*/  BSYNC B1 ;  /* 0x0000000000017941 */ /* 0x000fea0003800000 */
.L_x_46:
[----:B-----5:R-:W-:Y:S01]  /*28d0*/  LOP3.LUT R4, R4, 0xff, RZ, 0xc0, !PT ;  /* 0x000000ff04047812 */ /* 0x020fe200078ec0ff */
[----:B------:R-:W-:Y:S01]  /*28e0*/  BSSY B1, `(.L_x_48) ;  /* 0x000000b000017945 */ /* 0x000fe20003800000 */
[----:B------:R-:W-:Y:S02]  /*28f0*/  ISETP.LT.OR P1, PT, R31, 0xa, !P1 ;  /* 0x0000000a1f00780c */ /* 0x000fe40004f21670 */
[----:B------:R-:W-:-:S05]  /*2900*/  F2FP.F16.E4M3.UNPACK_B R4, R4 ;  /* 0x00000004ff04723e */ /* 0x000fca00020006ff */
[----:B------:R-:W-:-:S05]  /*2910*/  HADD2.F32 R4, -RZ, R4.H0_H0 ;  /* 0x20000004ff047230 */ /* 0x000fca0000004100 */
[----:B------:R-:W-:-:S04]  /*2920*/  FMUL R4, R4, R3 ;  /* 0x0000000304047220 */ /* 0x000fc80000400000 */
[----:B------:R-:W-:-:S05]  /*2930*/  FFMA R4, R21, R2, R4 ;  /* 0x0000000215047223 */ /* 0x000fca0000000004 */
[----:B0-----:R-:W-:Y:S02]  /*2940*/  F2FP.SATFINITE.E4M3.F32.PACK_AB_MERGE_C R5, RZ, R4, RZ ;  /* 0x00000004ff05723e */ /* 0x001fe400048070ff */
[----:B------:R-:W-:-:S03]  /*2950*/  PRMT R4, RZ, 0x7610, R4 ;  /* 0x00007610ff047816 */ /* 0x000fc60000000004 */
[----:B------:R0:W-:Y:S01]  /*2960*/  @!P3 STG.E.U8 desc[UR16][R16.64+0x8], R5 ;  /* 0x000008051000b986 */ /* 0x0001e2000c101110 */
[----:B------:R-:W-:Y:S05]  /*2970*/  @P1 BRA `(.L_x_49) ;  /* 0x0000000000041947 */ /* 0x000fea0003800000 */
[----:B------:R0:W5:Y:S02]  /*2980*/  LDG.E.U8 R4, desc[UR16][R6.64+0x9] ;  /* 0x0000091006047981 */ /* 0x000164000c1e1100 */
.L_x_49:
[----:B------:R-:W-:Y:S05]  /*2990*/  BSYNC B1 ;  /* 0x0000000000017941 */ /* 0x000fea0003800000 */
.L_x_48:
[----:B------:R-:W-:Y:S05]  /*29a0*/  @P1 BRA `(.L_x_50) ;  /* 0x0000000000a81947 */ /* 0x000fea0003800000 */
[----:B-----5:R-:W-:-:S04]  /*29b0*/  LOP3.LUT R4, R4, 0xff, RZ, 0xc0, !PT ;  /* 0x000000ff04047812 */ /* 0x020fc800078ec0ff */
[----:B------:R-:W-:-:S05]  /*29c0*/  F2FP.F16.E4M3.UNPACK_B R4, R4 ;  /* 0x00000004ff04723e */ /* 0x000fca00020006ff */
[----:B------:R-:W-:-:S05]  /*29d0*/  HADD2.F32 R4, -RZ, R4.H0_H0 ;  /* 0x20000004ff047230 */ /* 0x000fca0000004100 */
[----:B0-----:R-:W-:-:S04]  /*29e0*/  FMUL R5, R4, R3 ;  /* 0x0000000304057220 */ /* 0x001fc80000400000 */
[----:B------:R-:W-:-:S05]  /*29f0*/  FFMA R5, R10, R2, R5 ;  /* 0x000000020a057223 */ /* 0x000fca0000000005 */
[----:B------:R-:W-:-:S05]  /*2a00*/  F2FP.SATFINITE.E4M3.F32.PACK_AB_MERGE_C R5, RZ, R5, RZ ;  /* 0x00000005ff05723e */ /* 0x000fca00048070ff */
[----:B------:R0:W-:Y:S01]  /*2a10*/  STG.E.U8 desc[UR16][R16.64+0x9], R5 ;  /* 0x0000090510007986 */ /* 0x0001e2000c101110 */
[----:B------:R-:W-:Y:S05]  /*2a20*/  BRA `(.L_x_50) ;  /* 0x0000000000887947 */ /* 0x000fea0003800000 */
.L_x_33:
[----:B------:R-:W-:Y:S01]  /*2a30*/  ISETP.GE.AND P1, PT, R30, 0x1, PT ;  /* 0x000000011e00780c */ /* 0x000fe20003f26270 */
[-C--:B--2---:R-:W-:Y:S01]  /*2a40*/  FMUL R35, R35, R2.reuse ;  /* 0x0000000223237220 */ /* 0x084fe20000400000 */
[-C--:B------:R-:W-:Y:S01]  /*2a50*/  FMUL R22, R22, R2.reuse ;  /* 0x0000000216167220 */ /* 0x080fe20000400000 */
[----:B------:R-:W-:Y:S01]  /*2a60*/  ISETP.GE.AND P0, PT, R30, 0x9, PT ;  /* 0x000000091e00780c */ /* 0x000fe20003f06270 */
[-C--:B------:R-:W-:Y:S01]  /*2a70*/  FMUL R33, R33, R2.reuse ;  /* 0x0000000221217220 */ /* 0x080fe20000400000 */
[C---:B------:R-:W-:Y:S01]  /*2a80*/  ISETP.LT.OR P4, PT, R31.reuse, 0x1, !P1 ;  /* 0x000000011f00780c */ /* 0x040fe20004f81670 */
[-C--:B------:R-:W-:Y:S01]  /*2a90*/  FMUL R20, R20, R2.reuse ;  /* 0x0000000214147220 */ /* 0x080fe20000400000 */
[----:B------:R-:W-:Y:S01]  /*2aa0*/  ISETP.LT.OR P5, PT, R31, 0x2, !P1 ;  /* 0x000000021f00780c */ /* 0x000fe20004fa1670 */
[-C--:B------:R-:W-:Y:S01]  /*2ab0*/  FMUL R23, R23, R2.reuse ;  /* 0x0000000217177220 */ /* 0x080fe20000400000 */
[----:B------:R-:W-:Y:S01]  /*2ac0*/  F2FP.SATFINITE.E4M3.F32.PACK_AB_MERGE_C R35, RZ, R35, RZ ;  /* 0x00000023ff23723e */ /* 0x000fe200048070ff */
[----:B------:R-:W-:Y:S01]  /*2ad0*/  FMUL R18, R18, R2 ;  /* 0x0000000212127220 */ /* 0x000fe20000400000 */
[----:B------:R-:W-:Y:S01]  /*2ae0*/  F2FP.SATFINITE.E4M3.F32.PACK_AB_MERGE_C R5, RZ, R22, RZ ;  /* 0x00000016ff05723e */ /* 0x000fe200048070ff */
[-C--:B------:R-:W-:Y:S01]  /*2af0*/  FMUL R21, R21, R2.reuse ;  /* 0x0000000215157220 */ /* 0x080fe20000400000 */
[C---:B------:R-:W-:Y:S01]  /*2b00*/  ISETP.LT.OR P3, PT, R31.reuse, 0x1, !P0 ;  /* 0x000000011f00780c */ /* 0x040fe20004761670 */
[----:B------:R-:W-:Y:S01]  /*2b10*/  FMUL R10, R10, R2 ;  /* 0x000000020a0a7220 */ /* 0x000fe20000400000 */
[----:B------:R-:W-:-:S02]  /*2b20*/  ISETP.LT.OR P6, PT, R31, 0x9, !P0 ;  /* 0x000000091f00780c */ /* 0x000fc400047c1670 */
[----:B------:R-:W-:Y:S01]  /*2b30*/  F2FP.SATFINITE.E4M3.F32.PACK_AB_MERGE_C R33, RZ, R33, RZ ;  /* 0x00000021ff21723e */ /* 0x000fe200048070ff */
[----:B------:R-:W-:Y:S01]  /*2b40*/  @!P4 STG.E.U8 desc[UR16][R14.64], R35 ;  /* 0x000000230e00c986 */ /* 0x000fe2000c101110 */
[C---:B------:R-:W-:Y:S02]  /*2b50*/  ISETP.LT.OR P4, PT, R31.reuse, 0x9, !P1 ;  /* 0x000000091f00780c */ /* 0x040fe40004f81670 */
[C---:B------:R-:W-:Y:S01]  /*2b60*/  ISETP.LT.OR P1, PT, R31.reuse, 0xa, !P1 ;  /* 0x0000000a1f00780c */ /* 0x040fe20004f21670 */
[----:B------:R0:W-:Y:S01]  /*2b70*/  @!P5 STG.E.U8 desc[UR16][R14.64+0x1], R5 ;  /* 0x000001050e00d986 */ /* 0x0001e2000c101110 */
[C---:B------:R-:W-:Y:S02]  /*2b80*/  ISETP.LT.OR P5, PT, R31.reuse, 0x2, !P0 ;  /* 0x000000021f00780c */ /* 0x040fe400047a1670 */
[----:B------:R-:W-:Y:S01]  /*2b90*/  ISETP.LT.OR P0, PT, R31, 0xa, !P0 ;  /* 0x0000000a1f00780c */ /* 0x000fe20004701670 */
[----:B------:R1:W-:Y:S01]  /*2ba0*/  @!P3 STG.E.U8 desc[UR16][R16.64], R33 ;  /* 0x000000211000b986 */ /* 0x0003e2000c101110 */
[----:B------:R-:W-:-:S02]  /*2bb0*/  F2FP.SATFINITE.E4M3.F32.PACK_AB_MERGE_C R23, RZ, R23, RZ ;  /* 0x00000017ff17723e */ /* 0x000fc400048070ff */
[----:B------:R-:W-:Y:S02]  /*2bc0*/  F2FP.SATFINITE.E4M3.F32.PACK_AB_MERGE_C R7, RZ, R18, RZ ;  /* 0x00000012ff07723e */ /* 0x000fe400048070ff */
[----:B------:R-:W-:Y:S02]  /*2bd0*/  F2FP.SATFINITE.E4M3.F32.PACK_AB_MERGE_C R21, RZ, R21, RZ ;  /* 0x00000015ff15723e */ /* 0x000fe400048070ff */
[----:B------:R-:W-:Y:S02]  /*2be0*/  F2FP.SATFINITE.E4M3.F32.PACK_AB_MERGE_C R13, RZ, R10, RZ ;  /* 0x0000000aff0d723e */ /* 0x000fe400048070ff */
[----:B0-----:R-:W-:-:S05]  /*2bf0*/  F2FP.SATFINITE.E4M3.F32.PACK_AB_MERGE_C R5, RZ, R20, RZ ;  /* 0x00000014ff05723e */ /* 0x001fca00048070ff */
[----:B------:R1:W-:Y:S04]  /*2c00*/  @!P5 STG.E.U8 desc[UR16][R16.64+0x1], R5 ;  /* 0x000001051000d986 */ /* 0x0003e8000c101110 */
[----:B------:R1:W-:Y:S04]  /*2c10*/  @!P4 STG.E.U8 desc[UR16][R14.64+0x8], R23 ;  /* 0x000008170e00c986 */ /* 0x0003e8000c101110 */
[----:B------:R1:W-:Y:S04]  /*2c20*/  @!P1 STG.E.U8 desc[UR16][R14.64+0x9], R7 ;  /* 0x000009070e009986 */ /* 0x0003e8000c101110 */
[----:B------:R1:W-:Y:S04]  /*2c30*/  @!P6 STG.E.U8 desc[UR16][R16.64+0x8], R21 ;  /* 0x000008151000e986 */ /* 0x0003e8000c101110 */
[----:B------:R1:W-:Y:S02]  /*2c40*/  @!P0 STG.E.U8 desc[UR16][R16.64+0x9], R13 ;  /* 0x0000090d10008986 */ /* 0x0003e4000c101110 */
.L_x_50:
[----:B------:R-:W-:Y:S05]  /*2c50*/  BSYNC B0 ;  /* 0x0000000000007941 */ /* 0x000fea0003800000 */
.L_x_32:
[----:B------:R-:W-:Y:S01]  /*2c60*/  ULDC UR6, c[0x0][0xc] ;  /* 0x0000030000067ab9 */ /* 0x000fe20000000800 */
[----:B------:R-:W-:Y:S01]  /*2c70*/  ULDC UR7, c[0x0][0x10] ;  /* 0x0000040000077ab9 */ /* 0x000fe20000000800 */
[----:B01----:R-:W0:Y:S01]  /*2c80*/  LDC R5, c[0x0][0x14] ;  /* 0x00000500ff057b82 */ /* 0x003e220000000800 */
[----:B------:R-:W-:Y:S01]  /*2c90*/  UIMAD.WIDE.U32 UR6, UR6, UR7, URZ ;  /* 0x00000007060672a5 */ /* 0x000fe2000f8e003f */
[----:B-----5:R-:W-:Y:S01]  /*2ca0*/  PRMT R4, RZ, 0x7610, R4 ;  /* 0x00007610ff047816 */ /* 0x020fe20000000004 */
[----:B--234-:R-:W-:Y:S02]  /*2cb0*/  IMAD.MOV.U32 R7, RZ, RZ, -0x1 ;  /* 0xffffffffff077424 */ /* 0x01cfe400078e00ff */
[----:B------:R-:W-:Y:S02]  /*2cc0*/  IMAD.MOV.U32 R19, RZ, RZ, -0x1 ;  /* 0xffffffffff137424 */ /* 0x000fe400078e00ff */
[----:B0-----:R-:W-:-:S04]  /*2cd0*/  IMAD.WIDE.U32 R8, R5, UR6, R8 ;  /* 0x0000000605087c25 */ /* 0x001fc8000f8e0008 */
[----:B------:R-:W-:Y:S01]  /*2ce0*/  IMAD R5, R5, UR7, RZ ;  /* 0x0000000705057c24 */ /* 0x000fe2000f8e02ff */
[----:B------:R-:W-:Y:S02]  /*2cf0*/  ULDC.64 UR6, c[0x0][0x650] ;  /* 0x0001940000067ab9 */ /* 0x000fe40000000a00 */
[----:B------:R-:W-:Y:S01]  /*2d00*/  ISETP.GE.U32.AND P0, PT, R8, UR6, PT ;  /* 0x0000000608007c0c */ /* 0x000fe2000bf06070 */
[----:B------:R-:W-:-:S05]  /*2d10*/  IMAD.IADD R9, R9, 0x1, R5 ;  /* 0x0000000109097824 */ /* 0x000fca00078e0205 */
[----:B------:R-:W-:-:S13]  /*2d20*/  ISETP.GE.U32.AND.EX P0, PT, R9, UR7, PT, P0 ;  /* 0x0000000709007c0c */ /* 0x000fda000bf06100 */
[----:B------:R-:W-:Y:S05]  /*2d30*/  @P0 BRA `(.L_x_51) ;  /* 0x0000000400600947 */ /* 0x000fea0003800000 */
[----:B------:R-:W0:Y:S01]  /*2d40*/  S2R R16, SR_CTAID.X ;  /* 0x0000000000107919 */ /* 0x000e220000002500 */
[----:B------:R-:W1:Y:S01]  /*2d50*/  LDC.64 R14, c[0x0][0x628] ;  /* 0x00018a00ff0e7b82 */ /* 0x000e620000000a00 */
[----:B------:R-:W-:Y:S01]  /*2d60*/  ULDC UR6, c[0x0][0x150] ;  /* 0x0000540000067ab9 */ /* 0x000fe20000000800 */
[----:B------:R-:W-:Y:S01]  /*2d70*/  IMAD.MOV.U32 R12, RZ, RZ, R8 ;  /* 0x000000ffff0c7224 */ /* 0x000fe200078e0008 */
[----:B------:R-:W2:Y:S01]  /*2d80*/  S2R R22, SR_CTAID.Y ;  /* 0x0000000000167919 */ /* 0x000ea20000002600 */
[----:B------:R-:W-:-:S04]  /*2d90*/  IMAD.MOV.U32 R13, RZ, RZ, R9 ;  /* 0x000000ffff0d7224 */ /* 0x000fc800078e0009 */
[----:B------:R-:W3:Y:S08]  /*2da0*/  LDC R23, c[0x0][0x144] ;  /* 0x00005100ff177b82 */ /* 0x000ef00000000800 */
[----:B------:R-:W4:Y:S08]  /*2db0*/  LDC R10, c[0x0][0x630] ;  /* 0x00018c00ff0a7b82 */ /* 0x000f300000000800 */
[----:B------:R-:W2:Y:S01]  /*2dc0*/  LDC.64 R20, c[0x0][0x620] ;  /* 0x00018800ff147b82 */ /* 0x000ea20000000a00 */
[----:B-1----:R-:W-:-:S04]  /*2dd0*/  ISETP.NE.U32.AND P0, PT, R14, RZ, PT ;  /* 0x000000ff0e00720c */ /* 0x002fc80003f05070 */
[----:B------:R-:W-:Y:S02]  /*2de0*/  ISETP.NE.AND.EX P0, PT, R15, RZ, PT, P0 ;  /* 0x000000ff0f00720c */ /* 0x000fe40003f05300 */
[----:B0-----:R-:W-:-:S05]  /*2df0*/  I2FP.F32.U32 R4, R16 ;  /* 0x0000001000047245 */ /* 0x001fca0000201000 */
[----:B------:R-:W-:-:S04]  /*2e00*/  FMUL R4, R4, UR6 ;  /* 0x0000000604047c20 */ /* 0x000fc80008400000 */
[----:B------:R0:W1:Y:S02]  /*2e10*/  F2I.U32.TRUNC.NTZ R18, R4 ;  /* 0x0000000400127305 */ /* 0x000064000020f000 */
[----:B---34-:R-:W-:Y:S05]  /*2e20*/  @!P0 BRA `(.L_x_52) ;  /* 0x0000000000288947 */ /* 0x018fea0003800000 */
[----:B------:R-:W3:Y:S02]  /*2e30*/  LDC R5, c[0x0][0x634] ;  /* 0x00018d00ff057b82 */ /* 0x000ee40000000800 */
[----:B---3--:R-:W-:-:S05]  /*2e40*/  IADD3 R13, P0, R8, R5, RZ ;  /* 0x00000005080d7210 */ /* 0x008fca0007f1e0ff */
[----:B------:R-:W-:-:S04]  /*2e50*/  IMAD.X R17, RZ, RZ, R9, P0 ;  /* 0x000000ffff117224 */ /* 0x000fc800000e0609 */
[----:B0-----:R-:W-:-:S04]  /*2e60*/  IMAD.WIDE.U32 R4, R17, R14, RZ ;  /* 0x0000000e11047225 */ /* 0x001fc800078e00ff */
[----:B------:R-:W-:-:S04]  /*2e70*/  IMAD.WIDE.U32 R6, P0, R13, R15, R4 ;  /* 0x0000000f0d067225 */ /* 0x000fc80007800004 */
[----:B------:R-:W-:-:S04]  /*2e80*/  IMAD.WIDE.U32 R4, R13, R14, RZ ;  /* 0x0000000e0d047225 */ /* 0x000fc800078e00ff */
[----:B------:R-:W-:Y:S01]  /*2e90*/  IMAD.X R13, RZ, RZ, RZ, P0 ;  /* 0x000000ffff0d7224 */ /* 0x000fe200000e06ff */
[----:B------:R-:W-:Y:S01]  /*2ea0*/  IADD3 RZ, P0, R5, R6, RZ ;  /* 0x0000000605ff7210 */ /* 0x000fe20007f1e0ff */
[----:B------:R-:W-:-:S04]  /*2eb0*/  IMAD.MOV.U32 R12, RZ, RZ, R7 ;  /* 0x000000ffff0c7224 */ /* 0x000fc800078e0007 */
[----:B------:R-:W-:-:S08]  /*2ec0*/  IMAD.WIDE.U32.X R12, R17, R15, R12, P0 ;  /* 0x0000000f110c7225 */ /* 0x000fd000000e040c */
.L_x_52:
[----:B------:R-:W3:Y:S01]  /*2ed0*/  LDC.64 R28, c[0x0][0x640] ;  /* 0x00019000ff1c7b82 */ /* 0x000ee20000000a00 */
[-CC-:B------:R-:W-:Y:S01]  /*2ee0*/  SHF.R.U64 R19, R12, R10.reuse, R13.reuse ;  /* 0x0000000a0c137219 */ /* 0x180fe2000000120d */
[----:B-1----:R-:W-:Y:S01]  /*2ef0*/  IMAD.MOV R18, RZ, RZ, -R18 ;  /* 0x000000ffff127224 */ /* 0x002fe200078e0a12 */
[----:B0-----:R-:W-:Y:S01]  /*2f00*/  SHF.R.U32.HI R4, RZ, R10, R13 ;  /* 0x0000000aff047219 */ /* 0x001fe2000001160d */
[----:B------:R-:W-:Y:S01]  /*2f10*/  ULDC UR6, c[0x0][0x154] ;  /* 0x0000550000067ab9 */ /* 0x000fe20000000800 */
[----:B------:R-:W-:Y:S01]  /*2f20*/  IADD3 R7, P0, RZ, -R19, RZ ;  /* 0x80000013ff077210 */ /* 0x000fe20007f1e0ff */
[----:B------:R-:W-:Y:S02]  /*2f30*/  IMAD R23, R23, R18, R16 ;  /* 0x0000001217177224 */ /* 0x000fe400078e0210 */
[----:B------:R-:W0:Y:S01]  /*2f40*/  LDC R12, c[0x0][0x618] ;  /* 0x00018600ff0c7b82 */ /* 0x000e220000000800 */
[----:B------:R-:W-:Y:S02]  /*2f50*/  IMAD.MOV.U32 R13, RZ, RZ, 0x1 ;  /* 0x00000001ff0d7424 */ /* 0x000fe400078e00ff */
[----:B------:R-:W-:-:S04]  /*2f60*/  IMAD.X R5, RZ, RZ, ~R4, P0 ;  /* 0x000000ffff057224 */ /* 0x000fc800000e0e04 */
[-C--:B--2---:R-:W-:Y:S01]  /*2f70*/  IMAD R6, R5, R20.reuse, RZ ;  /* 0x0000001405067224 */ /* 0x084fe200078e02ff */
[----:B------:R-:W1:Y:S01]  /*2f80*/  LDC R24, c[0x0][0x608] ;  /* 0x00018200ff187b82 */ /* 0x000e620000000800 */
[----:B------:R-:W-:-:S04]  /*2f90*/  IMAD.WIDE.U32 R4, R7, R20, R8 ;  /* 0x0000001407047225 */ /* 0x000fc800078e0008 */
[----:B------:R-:W-:Y:S01]  /*2fa0*/  IMAD R7, R7, R21, R6 ;  /* 0x0000001507077224 */ /* 0x000fe200078e0206 */
[----:B------:R-:W-:Y:S02]  /*2fb0*/  I2FP.F32.U32 R6, R22 ;  /* 0x0000001600067245 */ /* 0x000fe40000201000 */
[----:B------:R-:W2:Y:S01]  /*2fc0*/  LDC R26, c[0x0][0x658] ;  /* 0x00019600ff1a7b82 */ /* 0x000ea20000000800 */
[----:B------:R-:W-:Y:S01]  /*2fd0*/  IMAD.IADD R5, R5, 0x1, R7 ;  /* 0x0000000105057824 */ /* 0x000fe200078e0207 */
[----:B---3--:R-:W-:Y:S01]  /*2fe0*/  ISETP.NE.U32.AND P0, PT, R28, RZ, PT ;  /* 0x000000ff1c00720c */ /* 0x008fe20003f05070 */
[----:B------:R-:W-:Y:S01]  /*2ff0*/  FMUL R6, R6, UR6 ;  /* 0x0000000606067c20 */ /* 0x000fe20008400000 */
[----:B------:R-:W-:Y:S02]  /*3000*/  IMAD.MOV.U32 R7, RZ, RZ, -0x1 ;  /* 0xffffffffff077424 */ /* 0x000fe400078e00ff */
[----:B------:R-:W-:Y:S01]  /*3010*/  ISETP.NE.AND.EX P0, PT, R29, RZ, PT, P0 ;  /* 0x000000ff1d00720c */ /* 0x000fe20003f05300 */
[----:B------:R3:W4:Y:S01]  /*3020*/  F2I.U32.TRUNC.NTZ R17, R6 ;  /* 0x0000000600117305 */ /* 0x000722000020f000 */
[----:B------:R-:W3:Y:S01]  /*3030*/  LDC R21, c[0x0][0x148] ;  /* 0x00005200ff157b82 */ /* 0x000ee20000000800 */
[----:B0-----:R-:W-:-:S02]  /*3040*/  SHF.R.U64 R14, R4, R12, R5 ;  /* 0x0000000c040e7219 */ /* 0x001fc40000001205 */
[----:B------:R-:W-:-:S05]  /*3050*/  SHF.R.U32.HI R5, RZ, R12, R5 ;  /* 0x0000000cff057219 */ /* 0x000fca0000011605 */
[----:B------:R-:W0:Y:S01]  /*3060*/  LDC R18, c[0x0][0x600] ;  /* 0x00018000ff127b82 */ /* 0x000e220000000800 */
[-CC-:B-1----:R-:W-:Y:S02]  /*3070*/  SHF.R.U64 R10, R14, R24.reuse, R5.reuse ;  /* 0x000000180e0a7219 */ /* 0x182fe40000001205 */
[----:B------:R-:W-:-:S05]  /*3080*/  SHF.R.U32.HI R5, RZ, R24, R5 ;  /* 0x00000018ff057219 */ /* 0x000fca0000011605 */
[----:B------:R-:W1:Y:S01]  /*3090*/  LDC R20, c[0x0][0x648] ;  /* 0x00019200ff147b82 */ /* 0x000e620000000800 */
[-CC-:B--2---:R-:W-:Y:S02]  /*30a0*/  SHF.R.U64 R16, R10, R26.reuse, R5.reuse ;  /* 0x0000001a0a107219 */ /* 0x184fe40000001205 */
[-C--:B------:R-:W-:Y:S02]  /*30b0*/  SHF.L.U32 R7, R7, R26.reuse, RZ ;  /* 0x0000001a07077219 */ /* 0x080fe400000006ff */
[-C--:B------:R-:W-:Y:S01]  /*30c0*/  SHF.R.U32.HI R5, RZ, R26.reuse, R5 ;  /* 0x0000001aff057219 */ /* 0x080fe20000011605 */
[----:B------:R-:W-:Y:S01]  /*30d0*/  IMAD.MOV.U32 R4, RZ, RZ, R16 ;  /* 0x000000ffff047224 */ /* 0x000fe200078e0010 */
[----:B------:R-:W-:Y:S01]  /*30e0*/  SHF.L.U32 R24, R13, R26, RZ ;  /* 0x0000001a0d187219 */ /* 0x000fe200000006ff */
[----:B------:R-:W2:Y:S01]  /*30f0*/  LDC R27, c[0x0][0x638] ;  /* 0x00018e00ff1b7b82 */ /* 0x000ea20000000800 */
[----:B------:R-:W-:-:S07]  /*3100*/  LOP3.LUT R25, RZ, R7, RZ, 0x33, !PT ;  /* 0x00000007ff197212 */ /* 0x000fce00078e33ff */
[----:B------:R-:W0:Y:S01]  /*3110*/  LDC R30, c[0x0][0x610] ;  /* 0x00018400ff1e7b82 */ /* 0x000e220000000800 */
[----:B----4-:R-:W-:Y:S05]  /*3120*/  @!P0 BRA `(.L_x_53) ;  /* 0x0000000000288947 */ /* 0x010fea0003800000 */
[----:B------:R-:W4:Y:S02]  /*3130*/  LDC R13, c[0x0][0x64c] ;  /* 0x00019300ff0d7b82 */ /* 0x000f240000000800 */
[----:B----4-:R-:W-:-:S05]  /*3140*/  IADD3 R13, P0, R16, R13, RZ ;  /* 0x0000000d100d7210 */ /* 0x010fca0007f1e0ff */
[----:B------:R-:W-:-:S04]  /*3150*/  IMAD.X R15, RZ, RZ, R5, P0 ;  /* 0x000000ffff0f7224 */ /* 0x000fc800000e0605 */
[----:B------:R-:W-:-:S04]  /*3160*/  IMAD.WIDE.U32 R4, R15, R28, RZ ;  /* 0x0000001c0f047225 */ /* 0x000fc800078e00ff */
[----:B---3--:R-:W-:-:S04]  /*3170*/  IMAD.WIDE.U32 R6, P0, R13, R29, R4 ;  /* 0x0000001d0d067225 */ /* 0x008fc80007800004 */
[----:B------:R-:W-:-:S04]  /*3180*/  IMAD.WIDE.U32 R4, R13, R28, RZ ;  /* 0x0000001c0d047225 */ /* 0x000fc800078e00ff */
[----:B------:R-:W-:Y:S01]  /*3190*/  IMAD.X R13, RZ, RZ, RZ, P0 ;  /* 0x000000ffff0d7224 */ /* 0x000fe200000e06ff */
[----:B------:R-:W-:Y:S01]  /*31a0*/  IADD3 RZ, P0, R5, R6, RZ ;  /* 0x0000000605ff7210 */ /* 0x000fe20007f1e0ff */
[----:B------:R-:W-:-:S04]  /*31b0*/  IMAD.MOV.U32 R12, RZ, RZ, R7 ;  /* 0x000000ffff0c7224 */ /* 0x000fc800078e0007 */
[----:B------:R-:W-:-:S08]  /*31c0*/  IMAD.WIDE.U32.X R4, R15, R29, R12, P0 ;  /* 0x0000001d0f047225 */ /* 0x000fd000000e040c */
.L_x_53:
[----:B-1----:R-:W-:Y:S01]  /*31d0*/  SHF.R.U64 R4, R4, R20, R5 ;  /* 0x0000001404047219 */ /* 0x002fe20000001205 */
[----:B0-----:R-:W-:Y:S01]  /*31e0*/  VIADD R13, R18, 0xffffffff ;  /* 0xffffffff120d7836 */ /* 0x001fe20000000000 */
[----:B------:R-:W-:Y:S01]  /*31f0*/  LOP3.LUT R7, R10, R25, RZ, 0xc0, !PT ;  /* 0x000000190a077212 */ /* 0x000fe200078ec0ff */
[----:B------:R-:W-:Y:S02]  /*3200*/  IMAD.MOV R17, RZ, RZ, -R17 ;  /* 0x000000ffff117224 */ /* 0x000fe400078e0a11 */
[----:B------:R-:W-:Y:S02]  /*3210*/  IMAD.MOV R5, RZ, RZ, -R4 ;  /* 0x000000ffff057224 */ /* 0x000fe400078e0a04 */
[----:B------:R-:W-:Y:S01]  /*3220*/  IMAD R24, R24, R4, R7 ;  /* 0x0000000418187224 */ /* 0x000fe200078e0207 */
[----:B------:R-:W-:Y:S01]  /*3230*/  LOP3.LUT R7, R14, R13, RZ, 0xc0, !PT ;  /* 0x0000000d0e077212 */ /* 0x000fe200078ec0ff */
[----:B---3--:R-:W-:Y:S02]  /*3240*/  @P2 IMAD R23, R21, R17, R22 ;  /* 0x0000001115172224 */ /* 0x008fe400078e0216 */
[----:B--2---:R-:W-:-:S02]  /*3250*/  IMAD R4, R5, R27, R16 ;  /* 0x0000001b05047224 */ /* 0x004fc400078e0210 */
[----:B------:R-:W-:Y:S02]  /*3260*/  IMAD R24, R24, R30, R23 ;  /* 0x0000001e18187224 */ /* 0x000fe400078e0217 */
[----:B------:R-:W-:Y:S02]  /*3270*/  IMAD R5, R4, R18, R7 ;  /* 0x0000001204057224 */ /* 0x000fe400078e0207 */
[----:B------:R-:W-:-:S03]  /*3280*/  IMAD.MOV.U32 R6, RZ, RZ, 0x1 ;  /* 0x00000001ff067424 */ /* 0x000fc600078e00ff */
[----:B------:R-:W-:Y:S02]  /*3290*/  SEL R7, R5, R24, !P2 ;  /* 0x0000001805077207 */ /* 0x000fe40005000000 */
[----:B------:R-:W-:Y:S02]  /*32a0*/  PRMT R4, R6, 0x7610, R4 ;  /* 0x0000761006047816 */ /* 0x000fe40000000004 */
[----:B------:R-:W-:-:S07]  /*32b0*/  SEL R24, R24, R5, !P2 ;  /* 0x0000000518187207 */ /* 0x000fce0005000000 */
.L_x_51:
[----:B------:R-:W-:Y:S01]  /*32c0*/  LOP3.LUT P0, RZ, R4, 0xff, RZ, 0xc0, !PT ;  /* 0x000000ff04ff7812 */ /* 0x000fe2000780c0ff */
[----:B------:R-:W-:-:S12]  /*32d0*/  IMAD.MOV.U32 R12, RZ, RZ, R24 ;  /* 0x000000ffff0c7224 */ /* 0x000fd800078e0018 */
[----:B------:R-:W-:Y:S05]  /*32e0*/  @P0 BRA `(.L_x_54) ;  /* 0xffffffdc00c80947 */ /* 0x000fea000383ffff */
[----:B------:R-:W-:Y:S05]  /*32f0*/  EXIT ;  /* 0x000000000000794d */ /* 0x000fea0003800000 */
.L_x_4:
[----:B0-----:R-:W-:Y:S01]  /*3300*/  ULDC.64 UR4, c[0x0][0x650] ;  /* 0x0001940000047ab9 */ /* 0x001fe20000000a00 */
        /* <DEDUP_REMOVED lines=25> */
.L_x_56:
[-CC-:B------:R-:W-:Y:S01]  /*34a0*/  SHF.R.U64 R16, R14, R10.reuse, R15.reuse ;  /* 0x0000000a0e107219 */ /* 0x180fe2000000120f */
[----:B------:R-:W0:Y:S01]  /*34b0*/  LDC.64 R24, c[0x0][0x640] ;  /* 0x00019000ff187b82 */ /* 0x000e220000000a00 */
[----:B------:R-:W-:Y:S01]  /*34c0*/  SHF.R.U32.HI R5, RZ, R10, R15 ;  /* 0x0000000aff057219 */ /* 0x000fe2000001160f */
[----:B------:R-:W-:Y:S01]  /*34d0*/  ULDC UR4, c[0x0][0x150] ;  /* 0x0000540000047ab9 */ /* 0x000fe20000000800 */
[----:B------:R-:W-:Y:S02]  /*34e0*/  IADD3 R13, P0, RZ, -R16, RZ ;  /* 0x80000010ff0d7210 */ /* 0x000fe40007f1e0ff */
[----:B------:R-:W-:-:S03]  /*34f0*/  I2FP.F32.U32 R6, R4 ;  /* 0x0000000400067245 */ /* 0x000fc60000201000 */
[----:B------:R-:W1:Y:S01]  /*3500*/  LDC R12, c[0x0][0x618] ;  /* 0x00018600ff0c7b82 */ /* 0x000e620000000800 */
[----:B------:R-:W-:Y:S02]  /*3510*/  IMAD.X R5, RZ, RZ, ~R5, P0 ;  /* 0x000000ffff057224 */ /* 0x000fe400000e0e05 */
[----:B------:R-:W-:Y:S01]  /*3520*/  FMUL R14, R6, UR4 ;  /* 0x00000004060e7c20 */ /* 0x000fe20008400000 */
[----:B------:R-:W-:Y:S01]  /*3530*/  IMAD.WIDE.U32 R6, R13, R20, R8 ;  /* 0x000000140d067225 */ /* 0x000fe200078e0008 */
[----:B------:R-:W-:-:S03]  /*3540*/  ULDC UR4, c[0x0][0x154] ;  /* 0x0000550000047ab9 */ /* 0x000fc60000000800 */
[----:B------:R-:W-:Y:S01]  /*3550*/  IMAD R10, R5, R20, RZ ;  /* 0x00000014050a7224 */ /* 0x000fe200078e02ff */
[----:B------:R-:W2:Y:S01]  /*3560*/  LDC R15, c[0x0][0x144] ;  /* 0x00005100ff0f7b82 */ /* 0x000ea20000000800 */
[----:B------:R-:W3:Y:S02]  /*3570*/  F2I.U32.TRUNC.NTZ R14, R14 ;  /* 0x0000000e000e7305 */ /* 0x000ee4000020f000 */
[----:B------:R-:W-:-:S04]  /*3580*/  IMAD R5, R13, R21, R10 ;  /* 0x000000150d057224 */ /* 0x000fc800078e020a */
[----:B------:R-:W-:Y:S01]  /*3590*/  IMAD.IADD R5, R7, 0x1, R5 ;  /* 0x0000000107057824 */ /* 0x000fe200078e0205 */
[----:B------:R-:W4:Y:S01]  /*35a0*/  LDC R20, c[0x0][0x608] ;  /* 0x00018200ff147b82 */ /* 0x000f220000000800 */
[----:B------:R-:W-:Y:S02]  /*35b0*/  I2FP.F32.U32 R7, R3 ;  /* 0x0000000300077245 */ /* 0x000fe40000201000 */
[----:B0-----:R-:W-:-:S03]  /*35c0*/  ISETP.NE.U32.AND P0, PT, R24, RZ, PT ;  /* 0x000000ff1800720c */ /* 0x001fc60003f05070 */
[----:B------:R-:W-:Y:S01]  /*35d0*/  FMUL R7, R7, UR4 ;  /* 0x0000000407077c20 */ /* 0x000fe20008400000 */
[----:B------:R-:W-:Y:S01]  /*35e0*/  ISETP.NE.AND.EX P0, PT, R25, RZ, PT, P0 ;  /* 0x000000ff1900720c */ /* 0x000fe20003f05300 */
[----:B------:R-:W0:Y:S01]  /*35f0*/  LDC R13, c[0x0][0x658] ;  /* 0x00019600ff0d7b82 */ /* 0x000e220000000800 */
[-CC-:B-1----:R-:W-:Y:S01]  /*3600*/  SHF.R.U64 R10, R6, R12.reuse, R5.reuse ;  /* 0x0000000c060a7219 */ /* 0x182fe20000001205 */
[----:B---3--:R-:W-:Y:S01]  /*3610*/  IMAD.MOV R6, RZ, RZ, -R14 ;  /* 0x000000ffff067224 */ /* 0x008fe200078e0a0e */
[----:B------:R-:W-:Y:S01]  /*3620*/  SHF.R.U32.HI R5, RZ, R12, R5 ;  /* 0x0000000cff057219 */ /* 0x000fe20000011605 */
[----:B------:R1:W3:Y:S01]  /*3630*/  F2I.U32.TRUNC.NTZ R14, R7 ;  /* 0x00000007000e7305 */ /* 0x0002e2000020f000 */
[----:B------:R-:W-:-:S03]  /*3640*/  IMAD.MOV.U32 R12, RZ, RZ, -0x1 ;  /* 0xffffffffff0c7424 */ /* 0x000fc600078e00ff */
[----:B------:R-:W1:Y:S01]  /*3650*/  LDC R18, c[0x0][0x148] ;  /* 0x00005200ff127b82 */ /* 0x000e620000000800 */
[----:B--2---:R-:W-:Y:S02]  /*3660*/  IMAD R23, R15, R6, R4 ;  /* 0x000000060f177224 */ /* 0x004fe400078e0204 */
[----:B------:R-:W-:-:S05]  /*3670*/  IMAD.MOV.U32 R6, RZ, RZ, 0x1 ;  /* 0x00000001ff067424 */ /* 0x000fca00078e00ff */
[----:B------:R-:W2:Y:S01]  /*3680*/  LDC R21, c[0x0][0x600] ;  /* 0x00018000ff157b82 */ /* 0x000ea20000000800 */
[-CC-:B----4-:R-:W-:Y:S02]  /*3690*/  SHF.R.U64 R17, R10, R20.reuse, R5.reuse ;  /* 0x000000140a117219 */ /* 0x190fe40000001205 */
[----:B------:R-:W-:-:S05]  /*36a0*/  SHF.R.U32.HI R4, RZ, R20, R5 ;  /* 0x00000014ff047219 */ /* 0x000fca0000011605 */
[----:B------:R-:W4:Y:S01]  /*36b0*/  LDC R22, c[0x0][0x648] ;  /* 0x00019200ff167b82 */ /* 0x000f220000000800 */
[-CC-:B0-----:R-:W-:Y:S02]  /*36c0*/  SHF.R.U64 R19, R17, R13.reuse, R4.reuse ;  /* 0x0000000d11137219 */ /* 0x181fe40000001204 */
[-C--:B------:R-:W-:Y:S02]  /*36d0*/  SHF.L.U32 R12, R12, R13.reuse, RZ ;  /* 0x0000000d0c0c7219 */ /* 0x080fe400000006ff */
[-C--:B------:R-:W-:Y:S01]  /*36e0*/  SHF.R.U32.HI R5, RZ, R13.reuse, R4 ;  /* 0x0000000dff057219 */ /* 0x080fe20000011604 */
[----:B------:R-:W-:Y:S01]  /*36f0*/  IMAD.MOV.U32 R4, RZ, RZ, R19 ;  /* 0x000000ffff047224 */ /* 0x000fe200078e0013 */
[----:B------:R-:W-:Y:S01]  /*3700*/  SHF.L.U32 R20, R6, R13, RZ ;  /* 0x0000000d06147219 */ /* 0x000fe200000006ff */
[----:B------:R-:W0:Y:S01]  /*3710*/  LDC R26, c[0x0][0x638] ;  /* 0x00018e00ff1a7b82 */ /* 0x000e220000000800 */
[----:B------:R-:W-:-:S07]  /*3720*/  LOP3.LUT R28, RZ, R12, RZ, 0x33, !PT ;  /* 0x0000000cff1c7212 */ /* 0x000fce00078e33ff */
[----:B------:R-:W0:Y:S01]  /*3730*/  LDC R27, c[0x0][0x610] ;  /* 0x00018400ff1b7b82 */ /* 0x000e220000000800 */
[----:B-1-3--:R-:W-:Y:S05]  /*3740*/  @!P0 BRA `(.L_x_57) ;  /* 0x0000000000288947 */ /* 0x00afea0003800000 */
[----:B------:R-:W1:Y:S02]  /*3750*/  LDC R4, c[0x0][0x64c] ;  /* 0x00019300ff047b82 */ /* 0x000e640000000800 */
[----:B-1----:R-:W-:-:S05]  /*3760*/  IADD3 R13, P0, R19, R4, RZ ;  /* 0x00000004130d7210 */ /* 0x002fca0007f1e0ff */
        /* <DEDUP_REMOVED lines=8> */
.L_x_57:
[----:B----4-:R-:W-:Y:S01]  /*37f0*/  SHF.R.U64 R5, R4, R22, R5 ;  /* 0x0000001604057219 */ /* 0x010fe20000001205 */
        /* <DEDUP_REMOVED lines=9> */
[----:B------:R-:W-:Y:S02]  /*3890*/  IMAD R3, R3, R21, R10 ;  /* 0x0000001503037224 */ /* 0x000fe400078e020a */
[----:B------:R-:W-:Y:S02]  /*38a0*/  IMAD.MOV.U32 R7, RZ, RZ, 0x1 ;  /* 0x00000001ff077424 */ /* 0x000fe400078e00ff */
[----:B------:R-:W-:Y:S01]  /*38b0*/  IMAD.MOV.U32 R6, RZ, RZ, R16 ;  /* 0x000000ffff067224 */ /* 0x000fe200078e0010 */
[----:B------:R-:W-:Y:S02]  /*38c0*/  SEL R17, R3, R14, !P2 ;  /* 0x0000000e03117207 */ /* 0x000fe40005000000 */
[----:B------:R-:W-:-:S07]  /*38d0*/  SEL R14, R14, R3, !P2 ;  /* 0x000000030e0e7207 */ /* 0x000fce0005000000 */
.L_x_55:
[----:B------:R-:W-:-:S08]  /*38e0*/  NOP ;  /* 0x0000000000007918 */ /* 0x000fd00000000000 */
[----:B------:R-:W0:-:S00]  /*38f0*/  USETMAXREG.DEALLOC.CTAPOOL 0x28 ;  /* 0x00000028000079c8 */ /* 0x000e0000080e0500 */
[----:B0-----:R-:W-:-:S13]  /*3900*/  ISETP.NE.AND P0, PT, R2, RZ, PT ;  /* 0x000000ff0200720c */ /* 0x001fda0003f05270 */
[----:B------:R-:W-:Y:S05]  /*3910*/  @P0 EXIT ;  /* 0x000000000000094d */ /* 0x000fea0003800000 */
[----:B------:R-:W-:Y:S01]  /*3920*/  LOP3.LUT P0, RZ, R7, 0xff, RZ, 0xc0, !PT ;  /* 0x000000ff07ff7812 */ /* 0x000fe2000780c0ff */
[----:B------:R-:W-:Y:S02]  /*3930*/  IMAD.MOV.U32 R10, RZ, RZ, 0x1 ;  /* 0x00000001ff0a7424 */ /* 0x000fe400078e00ff */
[----:B------:R-:W-:-:S10]  /*3940*/  IMAD.MOV.U32 R13, RZ, RZ, RZ ;  /* 0x000000ffff0d7224 */ /* 0x000fd400078e00ff */
[----:B------:R-:W-:Y:S05]  /*3950*/  @!P0 BRA `(.L_x_58) ;  /* 0x0000000c00348947 */ /* 0x000fea0003800000 */
[----:B------:R-:W0:Y:S01]  /*3960*/  LDC R2, c[0x0][0x28c] ;  /* 0x0000a300ff027b82 */ /* 0x000e220000000800 */
[----:B------:R-:W-:Y:S01]  /*3970*/  ULDC UR5, c[0x0][0x600] ;  /* 0x0001800000057ab9 */ /* 0x000fe20000000800 */
[----:B------:R-:W-:Y:S01]  /*3980*/  ULDC UR4, c[0x0][0xc] ;  /* 0x0000030000047ab9 */ /* 0x000fe20000000800 */
[----:B------:R-:W-:Y:S01]  /*3990*/  UIADD3 UR16, UR5, -0x1, URZ ;  /* 0xffffffff05107890 */ /* 0x000fe2000fffe03f */
[C---:B------:R-:W-:Y:S01]  /*39a0*/  LOP3.LUT P3, RZ, R11.reuse, 0x7f, RZ, 0xc0, !PT ;  /* 0x0000007f0bff7812 */ /* 0x040fe2000786c0ff */
[----:B------:R-:W-:Y:S01]  /*39b0*/  ULDC UR6, c[0x0][0x658] ;  /* 0x0001960000067ab9 */ /* 0x000fe20000000800 */
[----:B------:R-:W-:Y:S01]  /*39c0*/  ULDC UR5, c[0x0][0x10] ;  /* 0x0000040000057ab9 */ /* 0x000fe20000000800 */
[----:B------:R-:W-:Y:S01]  /*39d0*/  UMOV UR7, 0xffffffff ;  /* 0xffffffff00077882 */ /* 0x000fe20000000000 */
[----:B------:R-:W-:Y:S01]  /*39e0*/  UMOV UR8, 0x1 ;  /* 0x0000000100087882 */ /* 0x000fe20000000000 */
[----:B------:R-:W-:Y:S01]  /*39f0*/  UIMAD.WIDE.U32 UR4, UR4, UR5, URZ ;  /* 0x00000005040472a5 */ /* 0x000fe2000f8e003f */
[----:B------:R-:W-:Y:S01]  /*3a00*/  LOP3.LUT P0, RZ, R11, 0x1f, RZ, 0xc0, !PT ;  /* 0x0000001f0bff7812 */ /* 0x000fe2000780c0ff */
[----:B------:R-:W-:Y:S01]  /*3a10*/  USHF.L.U32 UR7, UR7, UR6, URZ ;  /* 0x0000000607077299 */ /* 0x000fe2000800063f */
[----:B------:R-:W-:Y:S01]  /*3a20*/  BSSY B0, `(.L_x_58) ;  /* 0x00000c0000007945 */ /* 0x000fe20003800000 */
[----:B------:R-:W-:Y:S01]  /*3a30*/  USHF.L.U32 UR18, UR8, UR6, URZ ;  /* 0x0000000608127299 */ /* 0x000fe2000800063f */
[----:B------:R-:W-:Y:S01]  /*3a40*/  IMAD.MOV.U32 R15, RZ, RZ, 0x1 ;  /* 0x00000001ff0f7424 */ /* 0x000fe200078e00ff */
[----:B------:R-:W-:Y:S01]  /*3a50*/  LOP3.LUT R16, R0, 0x2, RZ, 0xfc, !PT ;  /* 0x0000000200107812 */ /* 0x000fe200078efcff */
[----:B------:R-:W-:Y:S01]  /*3a60*/  ULDC UR6, c[0x0][0x14] ;  /* 0x0000050000067ab9 */ /* 0x000fe20000000800 */
[----:B------:R-:W-:Y:S01]  /*3a70*/  PLOP3.LUT P0, PT, P0, P3, PT, 0x8a, 0x0 ;  /* 0x000000000000781c */ /* 0x000fe20000707172 */
[----:B------:R-:W-:Y:S01]  /*3a80*/  UIMAD.WIDE.U32 UR20, UR4, UR6, URZ ;  /* 0x00000006041472a5 */ /* 0x000fe2000f8e003f */
[----:B------:R-:W-:Y:S01]  /*3a90*/  IMAD.MOV.U32 R10, RZ, RZ, 0x1 ;  /* 0x00000001ff0a7424 */ /* 0x000fe200078e00ff */
[----:B------:R-:W-:Y:S01]  /*3aa0*/  UIMAD UR13, UR5, UR6, URZ ;  /* 0x00000006050d72a4 */ /* 0x000fe2000f8e023f */
[----:B------:R-:W-:Y:S01]  /*3ab0*/  IMAD.MOV.U32 R13, RZ, RZ, RZ ;  /* 0x000000ffff0d7224 */ /* 0x000fe200078e00ff */
[----:B------:R-:W-:Y:S01]  /*3ac0*/  ULOP3.LUT UR17, URZ, UR7, URZ, 0x33, !UPT ;  /* 0x000000073f117292 */ /* 0x000fe2000f8e333f */
[----:B0-----:R-:W-:Y:S01]  /*3ad0*/  VIADD R2, R2, 0x3f ;  /* 0x0000003f02027836 */ /* 0x001fe20000000000 */
[----:B------:R-:W-:Y:S01]  /*3ae0*/  UIADD3 UR13, UR21, UR13, URZ ;  /* 0x0000000d150d7290 */ /* 0x000fe2000fffe03f */
[----:B------:R-:W-:-:S03]  /*3af0*/  ULDC.64 UR22, c[0x0][0x198] ;  /* 0x0000660000167ab9 */ /* 0x000fc60000000a00 */
[----:B------:R-:W-:-:S04]  /*3b00*/  SHF.R.S32.HI R3, RZ, 0x1f, R2 ;  /* 0x0000001fff037819 */ /* 0x000fc80000011402 */
[----:B------:R-:W-:-:S04]  /*3b10*/  LEA.HI R3, R3, R2, RZ, 0x6 ;  /* 0x0000000203037211 */ /* 0x000fc800078f30ff */
[----:B------:R-:W-:-:S05]  /*3b20*/  SHF.R.S32.HI R12, RZ, 0x6, R3 ;  /* 0x00000006ff0c7819 */ /* 0x000fca0000011403 */
[----:B------:R-:W-:-:S07]  /*3b30*/  VIADD R11, R12, 0x1 ;  /* 0x000000010c0b7836 */ /* 0x000fce0000000000 */
.L_x_70:
[----:B------:R-:W-:-:S03]  /*3b40*/  UMOV UR4, 0xffffffff ;  /* 0xffffffff00047882 */ /* 0x000fc60000000000 */
[----:B------:R-:W-:Y:S05]  /*3b50*/  BRA.DIV UR4, `(.L_x_59) ;  /* 0x0000001a04987947 */ /* 0x000fea000b800000 */
[----:B------:R-:W-:-:S13]  /*3b60*/  ELECT P1, URZ, PT ;  /* 0x00000000003f782f */ /* 0x000fda0003820000 */
.L_x_102:
[----:B------:R-:W0:Y:S01]  /*3b70*/  LDC R2, c[0x0][0x28c] ;  /* 0x0000a300ff027b82 */ /* 0x000e220000000800 */
[----:B------:R-:W-:Y:S01]  /*3b80*/  BSSY B1, `(.L_x_60) ;  /* 0x0000037000017945 */ /* 0x000fe20003800000 */
[----:B0-----:R-:W-:-:S13]  /*3b90*/  ISETP.LT.OR P1, PT, R2, 0x1, !P1 ;  /* 0x000000010200780c */ /* 0x001fda0004f21670 */
[----:B------:R-:W-:Y:S05]  /*3ba0*/  @P1 BRA `(.L_x_61) ;  /* 0x0000000000d01947 */ /* 0x000fea0003800000 */
[----:B------:R-:W-:Y:S02]  /*3bb0*/  IMAD.SHL.U32 R17, R17, 0x10, RZ ;  /* 0x0000001011117824 */ /* 0x000fe400078e00ff */
[----:B------:R-:W-:Y:S02]  /*3bc0*/  IMAD.SHL.U32 R18, R14, 0x80, RZ ;  /* 0x000000800e127824 */ /* 0x000fe400078e00ff */
[----:B------:R-:W-:Y:S02]  /*3bd0*/  IMAD.MOV.U32 R20, RZ, RZ, RZ ;  /* 0x000000ffff147224 */ /* 0x000fe400078e00ff */
[----:B------:R-:W-:Y:S02]  /*3be0*/  IMAD.MOV.U32 R2, RZ, RZ, R11 ;  /* 0x000000ffff027224 */ /* 0x000fe400078e000b */
[----:B------:R-:W-:Y:S02]  /*3bf0*/  IMAD.MOV.U32 R3, RZ, RZ, R10 ;  /* 0x000000ffff037224 */ /* 0x000fe400078e000a */
[----:B------:R-:W-:-:S07]  /*3c00*/  IMAD.MOV.U32 R4, RZ, RZ, R13 ;  /* 0x000000ffff047224 */ /* 0x000fce00078e000d */
.L_x_65:
[----:B------:R-:W0:Y:S01]  /*3c10*/  S2R R14, SR_CgaCtaId ;  /* 0x00000000000e7919 */ /* 0x000e220000008800 */
[----:B------:R-:W-:Y:S01]  /*3c20*/  MOV R5, 0x400 ;  /* 0x0000040000057802 */ /* 0x000fe20000000f00 */
[----:B------:R-:W1:Y:S03]  /*3c30*/  @!P3 LDC R7, c[0x0][0x500] ;  /* 0x00014000ff07bb82 */ /* 0x000e660000000800 */
[----:B0-----:R-:W-:Y:S02]  /*3c40*/  LEA R19, R14, R5, 0x18 ;  /* 0x000000050e137211 */ /* 0x001fe400078ec0ff */
[----:B------:R-:W-:-:S03]  /*3c50*/  SHF.L.U32 R5, R3, 0x1f, RZ ;  /* 0x0000001f03057819 */ /* 0x000fc600000006ff */
[----:B------:R-:W-:-:S04]  /*3c60*/  IMAD R14, R4, 0x8, R19 ;  /* 0x00000008040e7824 */ /* 0x000fc800078e0213 */
[----:B------:R-:W0:Y:S02]  /*3c70*/  SYNCS.PHASECHK.TRANS64.TRYWAIT P1, [R14+URZ+0xc8], R5 ;  /* 0x0000c8050e0075a7 */ /* 0x000e24000802017f */
[----:B01----:R-:W-:Y:S05]  /*3c80*/  @!P1 BRA `(.L_x_62) ;  /* 0x00000018006c9947 */ /* 0x003fea0003800000 */
.L_x_103:
[----:B0-----:R-:W-:Y:S01]  /*3c90*/  PRMT R5, R16, 0x9910, RZ ;  /* 0x0000991010057816 */ /* 0x001fe200000000ff */
[----:B------:R0:W-:Y:S03]  /*3ca0*/  @!P3 SYNCS.ARRIVE.TRANS64 RZ, [R14+URZ], R7 ;  /* 0x000000070effb9a7 */ /* 0x0001e6000800003f */
[----:B------:R-:W-:-:S13]  /*3cb0*/  ISETP.NE.AND P1, PT, R5, 0x2, PT ;  /* 0x000000020500780c */ /* 0x000fda0003f25270 */
[----:B0-----:R-:W-:Y:S05]  /*3cc0*/  @P1 BRA `(.L_x_63) ;  /* 0x0000000000041947 */ /* 0x001fea0003800000 */
[----:B------:R-:W-:Y:S01]  /*3cd0*/  BPT.TRAP 0x1 ;  /* 0x000000040000795c */ /* 0x000fe20000300000 */
.L_x_63:
[----:B------:R-:W-:Y:S05]  /*3ce0*/  @P0 BRA `(.L_x_64) ;  /* 0x0000000000040947 */ /* 0x000fea0003800000 */
[----:B------:R-:W-:Y:S01]  /*3cf0*/  BPT.TRAP 0x1 ;  /* 0x000000040000795c */ /* 0x000fe20000300000 */
.L_x_64:
[--C-:B------:R-:W-:Y:S01]  /*3d00*/  IMAD R5, R4, 0x2000, R19.reuse ;  /* 0x0000200004057824 */ /* 0x100fe200078e0213 */
[----:B------:R-:W-:Y:S01]  /*3d10*/  R2UR UR9, R14 ;  /* 0x000000000e0972ca */ /* 0x000fe200000e0000 */
[----:B------:R-:W-:Y:S01]  /*3d20*/  IMAD R19, R4, 0x400, R19 ;  /* 0x0000040004137824 */ /* 0x000fe200078e0213 */
[----:B------:R-:W-:Y:S01]  /*3d30*/  UIADD3 UR4, UP0, UR22, 0xf0, URZ ;  /* 0x000000f016047890 */ /* 0x000fe2000ff1e03f */
[----:B------:R-:W-:Y:S01]  /*3d40*/  VIADD R2, R2, 0xffffffff ;  /* 0xffffffff02027836 */ /* 0x000fe20000000000 */
[----:B------:R-:W-:Y:S01]  /*3d50*/  R2UR UR5, R5 ;  /* 0x00000000050572ca */ /* 0x000fe200000e0000 */
[----:B------:R-:W-:Y:S01]  /*3d60*/  UIADD3 UR24, UP1, UR22, 0x1f0, URZ ;  /* 0x000001f016187890 */ /* 0x000fe2000ff3e03f */
[----:B------:R-:W-:Y:S01]  /*3d70*/  R2UR UR8, R19 ;  /* 0x00000000130872ca */ /* 0x000fe200000e0000 */
[----:B------:R-:W-:Y:S01]  /*3d80*/  VIADD R4, R4, 0x1 ;  /* 0x0000000104047836 */ /* 0x000fe20000000000 */
[----:B------:R-:W-:Y:S01]  /*3d90*/  R2UR UR11, R18 ;  /* 0x00000000120b72ca */ /* 0x000fe200000e0000 */
[----:B------:R-:W-:Y:S01]  /*3da0*/  UIADD3.X UR25, URZ, UR23, URZ, UP1, !UPT ;  /* 0x000000173f197290 */ /* 0x000fe20008ffe43f */
[----:B------:R-:W-:Y:S01]  /*3db0*/  R2UR UR10, R20 ;  /* 0x00000000140a72ca */ /* 0x000fe200000e0000 */
[----:B------:R-:W-:Y:S01]  /*3dc0*/  UMOV UR6, 0x0 ;  /* 0x0000000000067882 */ /* 0x000fe20000000000 */
[----:B------:R-:W-:Y:S01]  /*3dd0*/  R2UR UR12, R6 ;  /* 0x00000000060c72ca */ /* 0x000fe200000e0000 */
[----:B------:R-:W-:Y:S01]  /*3de0*/  UMOV UR7, 0x10000000 ;  /* 0x1000000000077882 */ /* 0x000fe20000000000 */
[----:B------:R-:W-:Y:S01]  /*3df0*/  R2UR UR19, R17 ;  /* 0x00000000111372ca */ /* 0x000fe200000e0000 */
[----:B------:R-:W-:Y:S01]  /*3e00*/  VIADD R20, R20, 0x40 ;  /* 0x0000004014147836 */ /* 0x000fe20000000000 */
[----:B------:R-:W-:Y:S01]  /*3e10*/  ISETP.GT.AND P4, PT, R2, 0x1, PT ;  /* 0x000000010200780c */ /* 0x000fe20003f84270 */
[----:B------:R-:W-:Y:S01]  /*3e20*/  UIADD3 UR14, UR5, 0x280, URZ ;  /* 0x00000280050e7890 */ /* 0x000fe2000fffe03f */
[----:B------:R-:W-:Y:S01]  /*3e30*/  ISETP.NE.AND P1, PT, R4, 0x19, PT ;  /* 0x000000190400780c */ /* 0x000fe20003f25270 */
[----:B------:R-:W-:-:S02]  /*3e40*/  UIADD3.X UR5, URZ, UR23, URZ, UP0, !UPT ;  /* 0x000000173f057290 */ /* 0x000fc400087fe43f */
[----:B------:R-:W-:Y:S01]  /*3e50*/  UIADD3 UR15, UR8, 0x32280, URZ ;  /* 0x00032280080f7890 */ /* 0x000fe2000fffe03f */
[----:B------:R-:W-:Y:S02]  /*3e60*/  SEL R14, RZ, 0x1, P1 ;  /* 0x00000001ff0e7807 */ /* 0x000fe40000800000 */
[----:B------:R-:W-:Y:S01]  /*3e70*/  UMOV UR8, UR14 ;  /* 0x0000000e00087c82 */ /* 0x000fe20008000000 */
[----:B------:R-:W-:Y:S02]  /*3e80*/  SEL R4, R4, RZ, P1 ;  /* 0x000000ff04047207 */ /* 0x000fe40000800000 */
[----:B------:R-:W-:Y:S01]  /*3e90*/  LOP3.LUT R3, R3, R14, RZ, 0x3c, !PT ;  /* 0x0000000e03037212 */ /* 0x000fe200078e3cff */
[----:B------:R0:W-:Y:S02]  /*3ea0*/  UTMALDG.3D [UR8], [UR4], desc[UR6] ;  /* 0x00000608040075b4 */ /* 0x0001e40008011000 */
[----:B0-----:R-:W-:Y:S01]  /*3eb0*/  UMOV UR8, UR15 ;  /* 0x0000000f00087c82 */ /* 0x001fe20008000000 */
[----:B------:R-:W-:-:S02]  /*3ec0*/  UMOV UR11, UR19 ;  /* 0x00000013000b7c82 */ /* 0x000fc40008000000 */
[----:B------:R0:W-:Y:S02]  /*3ed0*/  UTMALDG.3D [UR8], [UR24], desc[UR6] ;  /* 0x00000608180075b4 */ /* 0x0001e40008011000 */
[----:B0-----:R-:W-:Y:S05]  /*3ee0*/  @P4 BRA `(.L_x_65) ;  /* 0xfffffffc00484947 */ /* 0x001fea000383ffff */
.L_x_61:
[----:B------:R-:W-:Y:S05]  /*3ef0*/  BSYNC B1 ;  /* 0x0000000000017941 */ /* 0x000fea0003800000 */
.L_x_60:
[----:B------:R-:W-:Y:S01]  /*3f00*/  LOP3.LUT P4, RZ, R15, 0xff, RZ, 0xc0, !PT ;  /* 0x000000ff0fff7812 */ /* 0x000fe2000788c0ff */
[----:B------:R-:W-:Y:S01]  /*3f10*/  IMAD.IADD R4, R12, 0x1, R13 ;  /* 0x000000010c047824 */ /* 0x000fe200078e020d */
[----:B------:R-:W-:Y:S01]  /*3f20*/  IADD3 R8, P5, R8, UR20, RZ ;  /* 0x0000001408087c10 */ /* 0x000fe2000ffbe0ff */
[----:B------:R-:W-:Y:S01]  /*3f30*/  ULDC.64 UR4, c[0x0][0x650] ;  /* 0x0001940000047ab9 */ /* 0x000fe20000000a00 */
[----:B------:R-:W-:Y:S01]  /*3f40*/  BSSY B1, `(.L_x_66) ;  /* 0x000006b000017945 */ /* 0x000fe20003800000 */
[----:B------:R-:W-:Y:S01]  /*3f50*/  IMAD.MOV.U32 R14, RZ, RZ, -0x1 ;  /* 0xffffffffff0e7424 */ /* 0x000fe200078e00ff */
[----:B------:R-:W-:Y:S01]  /*3f60*/  ISETP.GT.U32.AND P1, PT, R4, 0x18, PT ;  /* 0x000000180400780c */ /* 0x000fe20003f24070 */
[----:B------:R-:W-:Y:S01]  /*3f70*/  IMAD.MOV.U32 R17, RZ, RZ, -0x1 ;  /* 0xffffffffff117424 */ /* 0x000fe200078e00ff */
[----:B------:R-:W-:Y:S01]  /*3f80*/  IADD3.X R9, R9, UR13, RZ, P5, !PT ;  /* 0x0000000d09097c10 */ /* 0x000fe2000affe4ff */
[----:B------:R-:W-:Y:S01]  /*3f90*/  IMAD.MOV.U32 R6, RZ, RZ, -0x1 ;  /* 0xffffffffff067424 */ /* 0x000fe200078e00ff */
[----:B------:R-:W-:-:S02]  /*3fa0*/  ISETP.LT.U32.AND P1, PT, R12, 0x19, P1 ;  /* 0x000000190c00780c */ /* 0x000fc40000f21070 */
[----:B------:R-:W-:Y:S01]  /*3fb0*/  PRMT R15, RZ, 0x7610, R15 ;  /* 0x00007610ff0f7816 */ /* 0x000fe2000000000f */
[----:B------:R-:W0:Y:S01]  /*3fc0*/  @P4 S2R R3, SR_CgaCtaId ;  /* 0x0000000000034919 */ /* 0x000e220000008800 */
[----:B------:R-:W-:-:S04]  /*3fd0*/  @P4 MOV R2, 0x400 ;  /* 0x0000040000024802 */ /* 0x000fc80000000f00 */
[----:B0-----:R-:W-:Y:S01]  /*3fe0*/  @P4 LEA R5, R3, R2, 0x18 ;  /* 0x0000000203054211 */ /* 0x001fe200078ec0ff */
[----:B------:R-:W-:-:S03]  /*3ff0*/  IMAD.WIDE.U32 R2, R4, 0x51eb851f, RZ ;  /* 0x51eb851f04027825 */ /* 0x000fc600078e00ff */
[----:B------:R0:W-:Y:S01]  /*4000*/  @P4 SYNCS.ARRIVE.TRANS64.A1T0 RZ, [R5+URZ+0x1a8], RZ ;  /* 0x0001a8ff05ff49a7 */ /* 0x0001e2000810003f */
[----:B------:R-:W-:Y:S02]  /*4010*/  ISETP.GE.U32.AND P4, PT, R12, 0x19, PT ;  /* 0x000000190c00780c */ /* 0x000fe40003f86070 */
[----:B------:R-:W-:Y:S02]  /*4020*/  PRMT R2, RZ, 0x7610, R2 ;  /* 0x00007610ff027816 */ /* 0x000fe40000000002 */
[----:B0-----:R-:W-:Y:S02]  /*4030*/  SHF.R.U32.HI R5, RZ, 0x3, R3 ;  /* 0x00000003ff057819 */ /* 0x001fe40000011603 */
[----:B------:R-:W-:Y:S02]  /*4040*/  SEL R3, RZ, 0x1, !P1 ;  /* 0x00000001ff037807 */ /* 0x000fe40004800000 */
[----:B------:R-:W-:Y:S01]  /*4050*/  ISETP.GE.U32.AND P1, PT, R8, UR4, PT ;  /* 0x0000000408007c0c */ /* 0x000fe2000bf26070 */
[----:B------:R-:W-:Y:S01]  /*4060*/  IMAD R13, R5, -0x19, R4 ;  /* 0xffffffe7050d7824 */ /* 0x000fe200078e0204 */
[----:B------:R-:W-:-:S02]  /*4070*/  LOP3.LUT R10, R10, R3, RZ, 0x3c, !PT ;  /* 0x000000030a0a7212 */ /* 0x000fc400078e3cff */
[----:B------:R-:W-:Y:S02]  /*4080*/  ISETP.GE.U32.AND.EX P1, PT, R9, UR5, PT, P1 ;  /* 0x0000000509007c0c */ /* 0x000fe4000bf26110 */
[----:B------:R-:W-:-:S11]  /*4090*/  @P4 LOP3.LUT R10, R10, 0x1, R5, 0x78, !PT ;  /* 0x000000010a0a4812 */ /* 0x000fd600078e7805 */
[----:B------:R-:W-:Y:S05]  /*40a0*/  @P1 BRA `(.L_x_67) ;  /* 0x0000000400501947 */ /* 0x000fea0003800000 */
[----:B------:R-:W-:Y:S01]  /*40b0*/  ULDC.64 UR4, c[0x0][0x628] ;  /* 0x00018a0000047ab9 */ /* 0x000fe20000000a00 */
[----:B------:R-:W0:Y:S01]  /*40c0*/  S2R R17, SR_CTAID.X ;  /* 0x0000000000117919 */ /* 0x000e220000002500 */
[----:B------:R-:W-:Y:S01]  /*40d0*/  ISETP.NE.U32.AND P1, PT, RZ, UR4, PT ;  /* 0x00000004ff007c0c */ /* 0x000fe2000bf25070 */
[----:B------:R-:W-:Y:S01]  /*40e0*/  ULDC UR7, c[0x0][0x630] ;  /* 0x00018c0000077ab9 */ /* 0x000fe20000000800 */
[----:B------:R-:W-:Y:S01]  /*40f0*/  IMAD.MOV.U32 R2, RZ, RZ, R8 ;  /* 0x000000ffff027224 */ /* 0x000fe200078e0008 */
[----:B------:R-:W1:Y:S01]  /*4100*/  S2R R14, SR_CTAID.Y ;  /* 0x00000000000e7919 */ /* 0x000e620000002600 */
[----:B------:R-:W-:Y:S01]  /*4110*/  ISETP.NE.AND.EX P1, PT, RZ, UR5, PT, P1 ;  /* 0x00000005ff007c0c */ /* 0x000fe2000bf25310 */
[----:B------:R-:W-:-:S12]  /*4120*/  IMAD.MOV.U32 R3, RZ, RZ, R9 ;  /* 0x000000ffff037224 */ /* 0x000fd800078e0009 */
[----:B------:R-:W-:Y:S05]  /*4130*/  @!P1 BRA `(.L_x_68) ;  /* 0x0000000000289947 */ /* 0x000fea0003800000 */
[----:B------:R-:W-:Y:S02]  /*4140*/  ULDC UR6, c[0x0][0x634] ;  /* 0x00018d0000067ab9 */ /* 0x000fe40000000800 */
[----:B------:R-:W-:-:S05]  /*4150*/  IADD3 R7, P1, R8, UR6, RZ ;  /* 0x0000000608077c10 */ /* 0x000fca000ff3e0ff */
[----:B------:R-:W-:-:S04]  /*4160*/  IMAD.X R19, RZ, RZ, R9, P1 ;  /* 0x000000ffff137224 */ /* 0x000fc800008e0609 */
[----:B------:R-:W-:-:S04]  /*4170*/  IMAD.WIDE.U32 R4, R19, UR4, RZ ;  /* 0x0000000413047c25 */ /* 0x000fc8000f8e00ff */
[----:B------:R-:W-:-:S04]  /*4180*/  IMAD.WIDE.U32 R4, P1, R7, UR5, R4 ;  /* 0x0000000507047c25 */ /* 0x000fc8000f820004 */
[----:B------:R-:W-:-:S04]  /*4190*/  IMAD.WIDE.U32 R6, R7, UR4, RZ ;  /* 0x0000000407067c25 */ /* 0x000fc8000f8e00ff */
[----:B------:R-:W-:Y:S01]  /*41a0*/  IMAD.X R3, RZ, RZ, RZ, P1 ;  /* 0x000000ffff037224 */ /* 0x000fe200008e06ff */
[----:B------:R-:W-:Y:S01]  /*41b0*/  IADD3 RZ, P1, R7, R4, RZ ;  /* 0x0000000407ff7210 */ /* 0x000fe20007f3e0ff */
[----:B------:R-:W-:-:S04]  /*41c0*/  IMAD.MOV.U32 R2, RZ, RZ, R5 ;  /* 0x000000ffff027224 */ /* 0x000fc800078e0005 */
[----:B------:R-:W-:-:S08]  /*41d0*/  IMAD.WIDE.U32.X R2, R19, UR5, R2, P1 ;  /* 0x0000000513027c25 */ /* 0x000fd000088e0402 */
.L_x_68:
[--C-:B------:R-:W-:Y:S01]  /*41e0*/  SHF.R.U64 R6, R2, UR7, R3.reuse ;  /* 0x0000000702067c19 */ /* 0x100fe20008001203 */
[----:B------:R-:W-:Y:S01]  /*41f0*/  ULDC.64 UR4, c[0x0][0x620] ;  /* 0x0001880000047ab9 */ /* 0x000fe20000000a00 */
[----:B------:R-:W-:Y:S01]  /*4200*/  SHF.R.U32.HI R2, RZ, UR7, R3 ;  /* 0x00000007ff027c19 */ /* 0x000fe20008011603 */
[----:B------:R-:W-:Y:S01]  /*4210*/  IMAD.MOV.U32 R3, RZ, RZ, R9 ;  /* 0x000000ffff037224 */ /* 0x000fe200078e0009 */
[----:B------:R-:W-:Y:S01]  /*4220*/  IADD3 R5, P1, RZ, -R6, RZ ;  /* 0x80000006ff057210 */ /* 0x000fe20007f3e0ff */
[----:B------:R-:W2:Y:S01]  /*4230*/  LDC R22, c[0x0][0x144] ;  /* 0x00005100ff167b82 */ /* 0x000ea20000000800 */
[----:B0-----:R-:W-:Y:S01]  /*4240*/  I2FP.F32.U32 R7, R17 ;  /* 0x0000001100077245 */ /* 0x001fe20000201000 */
[----:B------:R-:W-:Y:S01]  /*4250*/  ULDC.64 UR8, c[0x0][0x640] ;  /* 0x0001900000087ab9 */ /* 0x000fe20000000a00 */
[----:B------:R-:W-:Y:S01]  /*4260*/  ULDC UR6, c[0x0][0x608] ;  /* 0x0001820000067ab9 */ /* 0x000fe20000000800 */
[----:B------:R-:W-:Y:S01]  /*4270*/  IMAD.X R2, RZ, RZ, ~R2, P1 ;  /* 0x000000ffff027224 */ /* 0x000fe200008e0e02 */
[----:B------:R-:W-:-:S03]  /*4280*/  ISETP.NE.U32.AND P1, PT, RZ, UR8, PT ;  /* 0x00000008ff007c0c */ /* 0x000fc6000bf25070 */
[----:B------:R-:W-:Y:S01]  /*4290*/  IMAD R4, R2, UR4, RZ ;  /* 0x0000000402047c24 */ /* 0x000fe2000f8e02ff */
[----:B------:R-:W0:Y:S01]  /*42a0*/  LDC R19, c[0x0][0x148] ;  /* 0x00005200ff137b82 */ /* 0x000e220000000800 */
[----:B------:R-:W-:Y:S01]  /*42b0*/  IMAD.MOV.U32 R2, RZ, RZ, R8 ;  /* 0x000000ffff027224 */ /* 0x000fe200078e0008 */
[----:B------:R-:W-:-:S03]  /*42c0*/  ISETP.NE.AND.EX P1, PT, RZ, UR9, PT, P1 ;  /* 0x00000009ff007c0c */ /* 0x000fc6000bf25310 */
[----:B------:R-:W-:Y:S01]  /*42d0*/  IMAD.WIDE.U32 R2, R5, UR4, R2 ;  /* 0x0000000405027c25 */ /* 0x000fe2000f8e0002 */
[----:B------:R-:W-:-:S03]  /*42e0*/  ULDC UR4, c[0x0][0x150] ;  /* 0x0000540000047ab9 */ /* 0x000fc60000000800 */
[----:B------:R-:W-:Y:S02]  /*42f0*/  IMAD R5, R5, UR5, R4 ;  /* 0x0000000505057c24 */ /* 0x000fe4000f8e0204 */
[----:B------:R-:W-:Y:S01]  /*4300*/  FMUL R4, R7, UR4 ;  /* 0x0000000407047c20 */ /* 0x000fe20008400000 */
[----:B------:R-:W-:Y:S01]  /*4310*/  ULDC UR4, c[0x0][0x618] ;  /* 0x0001860000047ab9 */ /* 0x000fe20000000800 */
[----:B------:R-:W-:Y:S01]  /*4320*/  ULDC UR5, c[0x0][0x154] ;  /* 0x0000550000057ab9 */ /* 0x000fe20000000800 */
[----:B------:R-:W-:-:S03]  /*4330*/  IMAD.IADD R3, R3, 0x1, R5 ;  /* 0x0000000103037824 */ /* 0x000fc600078e0205 */
[----:B------:R-:W3:Y:S02]  /*4340*/  F2I.U32.TRUNC.NTZ R4, R4 ;  /* 0x0000000400047305 */ /* 0x000ee4000020f000 */
[----:B------:R-:W-:Y:S02]  /*4350*/  SHF.R.U64 R7, R2, UR4, R3 ;  /* 0x0000000402077c19 */ /* 0x000fe40008001203 */
[----:B-1----:R-:W-:-:S05]  /*4360*/  I2FP.F32.U32 R2, R14 ;  /* 0x0000000e00027245 */ /* 0x002fca0000201000 */
[----:B------:R-:W-:Y:S01]  /*4370*/  FMUL R21, R2, UR5 ;  /* 0x0000000502157c20 */ /* 0x000fe20008400000 */
[----:B------:R-:W-:Y:S01]  /*4380*/  SHF.R.U32.HI R2, RZ, UR4, R3 ;  /* 0x00000004ff027c19 */ /* 0x000fe20008011603 */
[----:B------:R-:W-:-:S03]  /*4390*/  ULDC UR4, c[0x0][0x658] ;  /* 0x0001960000047ab9 */ /* 0x000fc60000000800 */
[--C-:B------:R-:W-:Y:S01]  /*43a0*/  SHF.R.U64 R20, R7, UR6, R2.reuse ;  /* 0x0000000607147c19 */ /* 0x100fe20008001202 */
[----:B------:R-:W1:Y:S01]  /*43b0*/  F2I.U32.TRUNC.NTZ R21, R21 ;  /* 0x0000001500157305 */ /* 0x000e62000020f000 */
[----:B------:R-:W-:Y:S01]  /*43c0*/  SHF.R.U32.HI R3, RZ, UR6, R2 ;  /* 0x00000006ff037c19 */ /* 0x000fe20008011602 */
[----:B---3--:R-:W-:-:S03]  /*43d0*/  IMAD.MOV R4, RZ, RZ, -R4 ;  /* 0x000000ffff047224 */ /* 0x008fc600078e0a04 */
[----:B------:R-:W-:Y:S01]  /*43e0*/  SHF.R.U64 R18, R20, UR4, R3 ;  /* 0x0000000414127c19 */ /* 0x000fe20008001203 */
[----:B--2---:R-:W-:Y:S01]  /*43f0*/  IMAD R17, R22, R4, R17 ;  /* 0x0000000416117224 */ /* 0x004fe200078e0211 */
[----:B------:R-:W-:-:S03]  /*4400*/  SHF.R.U32.HI R23, RZ, UR4, R3 ;  /* 0x00000004ff177c19 */ /* 0x000fc60008011603 */
[----:B------:R-:W-:Y:S02]  /*4410*/  IMAD.MOV.U32 R2, RZ, RZ, R18 ;  /* 0x000000ffff027224 */ /* 0x000fe400078e0012 */
[----:B------:R-:W-:Y:S01]  /*4420*/  IMAD.MOV.U32 R3, RZ, RZ, R23 ;  /* 0x000000ffff037224 */ /* 0x000fe200078e0017 */
[----:B------:R-:W-:Y:S06]  /*4430*/  @!P1 BRA `(.L_x_69) ;  /* 0x0000000000289947 */ /* 0x000fec0003800000 */
[----:B------:R-:W-:Y:S02]  /*4440*/  ULDC UR4, c[0x0][0x64c] ;  /* 0x0001930000047ab9 */ /* 0x000fe40000000800 */
[----:B------:R-:W-:-:S05]  /*4450*/  IADD3 R3, P1, R18, UR4, RZ ;  /* 0x0000000412037c10 */ /* 0x000fca000ff3e0ff */
[----:B------:R-:W-:-:S04]  /*4460*/  IMAD.X R23, RZ, RZ, R23, P1 ;  /* 0x000000ffff177224 */ /* 0x000fc800008e0617 */
[----:B------:R-:W-:-:S04]  /*4470*/  IMAD.WIDE.U32 R4, R23, UR8, RZ ;  /* 0x0000000817047c25 */ /* 0x000fc8000f8e00ff */
[----:B------:R-:W-:-:S04]  /*4480*/  IMAD.WIDE.U32 R4, P1, R3, UR9, R4 ;  /* 0x0000000903047c25 */ /* 0x000fc8000f820004 */
[----:B------:R-:W-:-:S04]  /*4490*/  IMAD.WIDE.U32 R2, R3, UR8, RZ ;  /* 0x0000000803027c25 */ /* 0x000fc8000f8e00ff */
[----:B------:R-:W-:Y:S01]  /*44a0*/  IMAD.MOV.U32 R2, RZ, RZ, R5 ;  /* 0x000000ffff027224 */ /* 0x000fe200078e0005 */
[----:B------:R-:W-:Y:S01]  /*44b0*/  IADD3 RZ, P4, R3, R4, RZ ;  /* 0x0000000403ff7210 */ /* 0x000fe20007f9e0ff */
[----:B------:R-:W-:-:S04]  /*44c0*/  IMAD.X R3, RZ, RZ, RZ, P1 ;  /* 0x000000ffff037224 */ /* 0x000fc800008e06ff */
[----:B------:R-:W-:-:S08]  /*44d0*/  IMAD.WIDE.U32.X R2, R23, UR9, R2, P4 ;  /* 0x0000000917027c25 */ /* 0x000fd0000a0e0402 */
.L_x_69:
[----:B------:R-:W-:Y:S01]  /*44e0*/  ULDC UR4, c[0x0][0x648] ;  /* 0x0001920000047ab9 */ /* 0x000fe20000000800 */
[----:B-1----:R-:W-:Y:S01]  /*44f0*/  IMAD.MOV R21, RZ, RZ, -R21 ;  /* 0x000000ffff157224 */ /* 0x002fe200078e0a15 */
[----:B------:R-:W-:Y:S01]  /*4500*/  SHF.R.U64 R3, R2, UR4, R3 ;  /* 0x0000000402037c19 */ /* 0x000fe20008001203 */
[----:B------:R-:W-:Y:S01]  /*4510*/  ULDC UR4, c[0x0][0x638] ;  /* 0x00018e0000047ab9 */ /* 0x000fe20000000800 */
[----:B------:R-:W-:Y:S01]  /*4520*/  LOP3.LUT R20, R20, UR17, RZ, 0xc0, !PT ;  /* 0x0000001114147c12 */ /* 0x000fe2000f8ec0ff */
[----:B0-----:R-:W-:Y:S01]  /*4530*/  @P2 IMAD R17, R19, R21, R14 ;  /* 0x0000001513112224 */ /* 0x001fe200078e020e */
[----:B------:R-:W-:Y:S01]  /*4540*/  ULDC UR5, c[0x0][0x610] ;  /* 0x0001840000057ab9 */ /* 0x000fe20000000800 */
[----:B------:R-:W-:Y:S02]  /*4550*/  IMAD.MOV R5, RZ, RZ, -R3 ;  /* 0x000000ffff057224 */ /* 0x000fe400078e0a03 */
[----:B------:R-:W-:Y:S01]  /*4560*/  IMAD R14, R3, UR18, R20 ;  /* 0x00000012030e7c24 */ /* 0x000fe2000f8e0214 */
[----:B------:R-:W-:Y:S01]  /*4570*/  LOP3.LUT R3, R7, UR16, RZ, 0xc0, !PT ;  /* 0x0000001007037c12 */ /* 0x000fe2000f8ec0ff */
[----:B------:R-:W-:Y:S01]  /*4580*/  IMAD R18, R5, UR4, R18 ;  /* 0x0000000405127c24 */ /* 0x000fe2000f8e0212 */
[----:B------:R-:W-:Y:S01]  /*4590*/  ULDC UR4, c[0x0][0x600] ;  /* 0x0001800000047ab9 */ /* 0x000fe20000000800 */
[----:B------:R-:W-:-:S02]  /*45a0*/  IMAD R14, R14, UR5, R17 ;  /* 0x000000050e0e7c24 */ /* 0x000fc4000f8e0211 */
[----:B------:R-:W-:Y:S02]  /*45b0*/  IMAD R3, R18, UR4, R3 ;  /* 0x0000000412037c24 */ /* 0x000fe4000f8e0203 */
[----:B------:R-:W-:-:S03]  /*45c0*/  IMAD.MOV.U32 R2, RZ, RZ, 0x1 ;  /* 0x00000001ff027424 */ /* 0x000fc600078e00ff */
[----:B------:R-:W-:Y:S02]  /*45d0*/  SEL R17, R3, R14, !P2 ;  /* 0x0000000e03117207 */ /* 0x000fe40005000000 */
[----:B------:R-:W-:-:S07]  /*45e0*/  SEL R14, R14, R3, !P2 ;  /* 0x000000030e0e7207 */ /* 0x000fce0005000000 */
.L_x_67:
[----:B------:R-:W-:Y:S05]  /*45f0*/  BSYNC B1 ;  /* 0x0000000000017941 */ /* 0x000fea0003800000 */
.L_x_66:
[----:B------:R-:W-:-:S13]  /*4600*/  LOP3.LUT P1, RZ, R2, 0xff, RZ, 0xc0, !PT ;  /* 0x000000ff02ff7812 */ /* 0x000fda000782c0ff */
[----:B------:R-:W-:Y:S05]  /*4610*/  @P1 BRA `(.L_x_70) ;  /* 0xfffffff400481947 */ /* 0x000fea000383ffff */
[----:B------:R-:W-:Y:S05]  /*4620*/  BSYNC B0 ;  /* 0x0000000000007941 */ /* 0x000fea0003800000 */
.L_x_58:
[----:B------:R-:W-:-:S03]  /*4630*/  UMOV UR4, 0xffffffff ;  /* 0xffffffff00047882 */ /* 0x000fc60000000000 */
[----:B------:R-:W-:Y:S05]  /*4640*/  BRA.DIV UR4, `(.L_x_71) ;  /* 0x0000001204107947 */ /* 0x000fea000b800000 */
[----:B------:R-:W-:-:S13]  /*4650*/  ELECT P0, URZ, PT ;  /* 0x00000000003f782f */ /* 0x000fda0003800000 */
.L_x_106:
[----:B------:R-:W-:Y:S04]  /*4660*/  BSSY B0, `(.L_x_72) ;  /* 0x00000e8000007945 */ /* 0x000fe80003800000 */
[----:B------:R-:W-:Y:S05]  /*4670*/  @!P0 BRA `(.L_x_73) ;  /* 0x0000000c00988947 */ /* 0x000fea0003800000 */
[----:B------:R-:W-:-:S04]  /*4680*/  LOP3.LUT R0, R0, 0x2, RZ, 0xfc, !PT ;  /* 0x0000000200007812 */ /* 0x000fc800078efcff */
[----:B------:R-:W-:-:S13]  /*4690*/  ISETP.NE.AND P0, PT, R0, 0x3, PT ;  /* 0x000000030000780c */ /* 0x000fda0003f05270 */
[----:B------:R-:W-:Y:S05]  /*46a0*/  @!P0 BRA `(.L_x_74) ;  /* 0x0000000000048947 */ /* 0x000fea0003800000 */
[----:B------:R-:W-:Y:S01]  /*46b0*/  BPT.TRAP 0x1 ;  /* 0x000000040000795c */ /* 0x000fe20000300000 */
.L_x_74:
[----:B------:R-:W0:Y:S01]  /*46c0*/  S2R R3, SR_CgaCtaId ;  /* 0x0000000000037919 */ /* 0x000e220000008800 */
[----:B------:R-:W-:Y:S02]  /*46d0*/  MOV R0, 0x400 ;  /* 0x0000040000007802 */ /* 0x000fe40000000f00 */
[----:B------:R-:W-:Y:S02]  /*46e0*/  SHF.L.U32 R2, R10, 0x1f, RZ ;  /* 0x0000001f0a027819 */ /* 0x000fe400000006ff */
[----:B0-----:R-:W-:-:S05]  /*46f0*/  LEA R0, R3, R0, 0x18 ;  /* 0x0000000003007211 */ /* 0x001fca00078ec0ff */
[----:B------:R-:W-:-:S04]  /*4700*/  VIADD R0, R0, 0xc8 ;  /* 0x000000c800007836 */ /* 0x000fc80000000000 */
[C---:B------:R-:W-:Y:S02]  /*4710*/  IMAD R5, R13.reuse, 0x8, R0 ;  /* 0x000000080d057824 */ /* 0x040fe400078e0200 */
[----:B------:R-:W-:Y:S02]  /*4720*/  VIADD R13, R13, 0x1 ;  /* 0x000000010d0d7836 */ /* 0x000fe40000000000 */
[----:B------:R-:W0:Y:S03]  /*4730*/  SYNCS.PHASECHK.TRANS64.TRYWAIT P0, [R5+URZ], R2 ;  /* 0x00000002050075a7 */ /* 0x000e26000800017f */
[----:B------:R-:W-:-:S04]  /*4740*/  ISETP.NE.AND P1, PT, R13, 0x19, PT ;  /* 0x000000190d00780c */ /* 0x000fc80003f25270 */
[----:B------:R-:W-:Y:S02]  /*4750*/  SEL R3, RZ, 0x1, P1 ;  /* 0x00000001ff037807 */ /* 0x000fe40000800000 */
[----:B------:R-:W-:Y:S02]  /*4760*/  SEL R13, R13, RZ, P1 ;  /* 0x000000ff0d0d7207 */ /* 0x000fe40000800000 */
[----:B------:R-:W-:-:S03]  /*4770*/  LOP3.LUT R10, R10, R3, RZ, 0x3c, !PT ;  /* 0x000000030a0a7212 */ /* 0x000fc600078e3cff */
[----:B------:R-:W-:Y:S01]  /*4780*/  IMAD R7, R13, 0x8, R0 ;  /* 0x000000080d077824 */ /* 0x000fe200078e0200 */
[----:B------:R-:W-:Y:S01]  /*4790*/  SHF.L.U32 R4, R10, 0x1f, RZ ;  /* 0x0000001f0a047819 */ /* 0x000fe200000006ff */
[----:B0-----:R-:W-:Y:S06]  /*47a0*/  @!P0 BRA `(.L_x_75) ;  /* 0x0000000c00dc8947 */ /* 0x001fec0003800000 */
.L_x_107:
[----:B------:R-:W1:Y:S01]  /*47b0*/  SYNCS.PHASECHK.TRANS64.TRYWAIT P0, [R7+URZ], R4 ;  /* 0x00000004070075a7 */ /* 0x000e62000800017f */
[----:B0-----:R-:W-:-:S05]  /*47c0*/  VIADD R2, R13, 0x1 ;  /* 0x000000010d027836 */ /* 0x001fca0000000000 */
[----:B------:R-:W-:-:S04]  /*47d0*/  ISETP.NE.AND P1, PT, R2, 0x19, PT ;  /* 0x000000190200780c */ /* 0x000fc80003f25270 */
[----:B------:R-:W-:Y:S02]  /*47e0*/  SEL R3, RZ, 0x1, P1 ;  /* 0x00000001ff037807 */ /* 0x000fe40000800000 */
[----:B------:R-:W-:Y:S02]  /*47f0*/  SEL R9, R2, RZ, P1 ;  /* 0x000000ff02097207 */ /* 0x000fe40000800000 */
[----:B------:R-:W-:-:S03]  /*4800*/  LOP3.LUT R10, R10, R3, RZ, 0x3c, !PT ;  /* 0x000000030a0a7212 */ /* 0x000fc600078e3cff */
[----:B------:R-:W-:Y:S01]  /*4810*/  IMAD R6, R9, 0x8, R0 ;  /* 0x0000000809067824 */ /* 0x000fe200078e0200 */
[----:B------:R-:W-:Y:S01]  /*4820*/  SHF.L.U32 R5, R10, 0x1f, RZ ;  /* 0x0000001f0a057819 */ /* 0x000fe200000006ff */
[----:B-1----:R-:W-:Y:S06]  /*4830*/  @!P0 BRA `(.L_x_76) ;  /* 0x0000000c00cc8947 */ /* 0x002fec0003800000 */
.L_x_108:
[----:B------:R-:W1:Y:S01]  /*4840*/  SYNCS.PHASECHK.TRANS64.TRYWAIT P0, [R6+URZ], R5 ;  /* 0x00000005060075a7 */ /* 0x000e62000800017f */
[----:B------:R-:W-:-:S05]  /*4850*/  VIADD R2, R9, 0x1 ;  /* 0x0000000109027836 */ /* 0x000fca0000000000 */
[----:B------:R-:W-:-:S04]  /*4860*/  ISETP.NE.AND P1, PT, R2, 0x19, PT ;  /* 0x000000190200780c */ /* 0x000fc80003f25270 */
[----:B------:R-:W-:Y:S02]  /*4870*/  SEL R3, RZ, 0x1, P1 ;  /* 0x00000001ff037807 */ /* 0x000fe40000800000 */
[----:B0-----:R-:W-:Y:S02]  /*4880*/  SEL R7, R2, RZ, P1 ;  /* 0x000000ff02077207 */ /* 0x001fe40000800000 */
[----:B------:R-:W-:-:S03]  /*4890*/  LOP3.LUT R10, R10, R3, RZ, 0x3c, !PT ;  /* 0x000000030a0a7212 */ /* 0x000fc600078e3cff */
[----:B------:R-:W-:Y:S01]  /*48a0*/  IMAD R9, R7, 0x8, R0 ;  /* 0x0000000807097824 */ /* 0x000fe200078e0200 */
[----:B------:R-:W-:Y:S01]  /*48b0*/  SHF.L.U32 R4, R10, 0x1f, RZ ;  /* 0x0000001f0a047819 */ /* 0x000fe200000006ff */
[----:B-1----:R-:W-:Y:S06]  /*48c0*/  @!P0 BRA `(.L_x_77) ;  /* 0x0000000c00bc8947 */ /* 0x002fec0003800000 */
.L_x_109:
[----:B------:R-:W1:Y:S01]  /*48d0*/  SYNCS.PHASECHK.TRANS64.TRYWAIT P0, [R9+URZ], R4 ;  /* 0x00000004090075a7 */ /* 0x000e62000800017f */
[----:B------:R-:W-:-:S05]  /*48e0*/  VIADD R2, R7, 0x1 ;  /* 0x0000000107027836 */ /* 0x000fca0000000000 */
[----:B------:R-:W-:-:S04]  /*48f0*/  ISETP.NE.AND P1, PT, R2, 0x19, PT ;  /* 0x000000190200780c */ /* 0x000fc80003f25270 */
[----:B------:R-:W-:Y:S02]  /*4900*/  SEL R3, RZ, 0x1, P1 ;  /* 0x00000001ff037807 */ /* 0x000fe40000800000 */
[----:B------:R-:W-:Y:S02]  /*4910*/  SEL R7, R2, RZ, P1 ;  /* 0x000000ff02077207 */ /* 0x000fe40000800000 */
[----:B------:R-:W-:-:S03]  /*4920*/  LOP3.LUT R10, R10, R3, RZ, 0x3c, !PT ;  /* 0x000000030a0a7212 */ /* 0x000fc600078e3cff */
[----:B0-----:R-:W-:Y:S01]  /*4930*/  IMAD R6, R7, 0x8, R0 ;  /* 0x0000000807067824 */ /* 0x001fe200078e0200 */
[----:B------:R-:W-:Y:S01]  /*4940*/  SHF.L.U32 R5, R10, 0x1f, RZ ;  /* 0x0000001f0a057819 */ /* 0x000fe200000006ff */
[----:B-1----:R-:W-:Y:S06]  /*4950*/  @!P0 BRA `(.L_x_78) ;  /* 0x0000000c00ac8947 */ /* 0x002fec0003800000 */
.L_x_110:
        /* <DEDUP_REMOVED lines=9> */
.L_x_111:
        /* <DEDUP_REMOVED lines=9> */
.L_x_112:
        /* <DEDUP_REMOVED lines=9> */
.L_x_113:
        /* <DEDUP_REMOVED lines=9> */
.L_x_114:
        /* <DEDUP_REMOVED lines=9> */
.L_x_115:
        /* <DEDUP_REMOVED lines=9> */
.L_x_116:
        /* <DEDUP_REMOVED lines=9> */
.L_x_117:
        /* <DEDUP_REMOVED lines=9> */
.L_x_118:
        /* <DEDUP_REMOVED lines=9> */
.L_x_119:
        /* <DEDUP_REMOVED lines=9> */
.L_x_120:
        /* <DEDUP_REMOVED lines=9> */
.L_x_121:
        /* <DEDUP_REMOVED lines=9> */
.L_x_122:
        /* <DEDUP_REMOVED lines=9> */
.L_x_123:
        /* <DEDUP_REMOVED lines=9> */
.L_x_124:
        /* <DEDUP_REMOVED lines=9> */
.L_x_125:
        /* <DEDUP_REMOVED lines=9> */
.L_x_126:
        /* <DEDUP_REMOVED lines=9> */
.L_x_127:
[----:B------:R-:W1:Y:S01]  /*52f0*/  SYNCS.PHASECHK.TRANS64.TRYWAIT P0, [R9+URZ], R4 ;  /* 0x00000004090075a7 */ /* 0x000e62000800017f */
[----:B------:R-:W-:-:S05]  /*5300*/  VIADD R2, R7, 0x1 ;  /* 0x0000000107027836 */ /* 0x000fca0000000000 */
[----:B------:R-:W-:-:S04]  /*5310*/  ISETP.NE.AND P1, PT, R2, 0x19, PT ;  /* 0x000000190200780c */ /* 0x000fc80003f25270 */
[----:B------:R-:W-:Y:S02]  /*5320*/  SEL R3, RZ, 0x1, P1 ;  /* 0x00000001ff037807 */ /* 0x000fe40000800000 */
[----:B------:R-:W-:Y:S02]  /*5330*/  SEL R7, R2, RZ, P1 ;  /* 0x000000ff02077207 */ /* 0x000fe40000800000 */
[----:B------:R-:W-:-:S03]  /*5340*/  LOP3.LUT R10, R10, R3, RZ, 0x3c, !PT ;  /* 0x000000030a0a7212 */ /* 0x000fc600078e3cff */
[----:B------:R-:W-:Y:S01]  /*5350*/  IMAD R8, R7, 0x8, R0 ;  /* 0x0000000807087824 */ /* 0x000fe200078e0200 */
[----:B0-----:R-:W-:Y:S01]  /*5360*/  SHF.L.U32 R5, R10, 0x1f, RZ ;  /* 0x0000001f0a057819 */ /* 0x001fe200000006ff */
[----:B-1----:R-:W-:Y:S06]  /*5370*/  @!P0 BRA `(.L_x_96) ;  /* 0x00000008008c8947 */ /* 0x002fec0003800000 */
.L_x_128:
[----:B------:R-:W1:Y:S01]  /*5380*/  SYNCS.PHASECHK.TRANS64.TRYWAIT P0, [R8+URZ], R5 ;  /* 0x00000005080075a7 */ /* 0x000e62000800017f */
[----:B------:R-:W-:-:S05]  /*5390*/  VIADD R2, R7, 0x1 ;  /* 0x0000000107027836 */ /* 0x000fca0000000000 */
[----:B------:R-:W-:-:S04]  /*53a0*/  ISETP.NE.AND P1, PT, R2, 0x19, PT ;  /* 0x000000190200780c */ /* 0x000fc80003f25270 */
[----:B------:R-:W-:Y:S02]  /*53b0*/  SEL R3, RZ, 0x1, P1 ;  /* 0x00000001ff037807 */ /* 0x000fe40000800000 */
[----:B------:R-:W-:Y:S02]  /*53c0*/  SEL R7, R2, RZ, P1 ;  /* 0x000000ff02077207 */ /* 0x000fe40000800000 */
[----:B0-----:R-:W-:-:S03]  /*53d0*/  LOP3.LUT R9, R10, R3, RZ, 0x3c, !PT ;  /* 0x000000030a097212 */ /* 0x001fc600078e3cff */
[----:B------:R-:W-:Y:S01]  /*53e0*/  IMAD R11, R7, 0x8, R0 ;  /* 0x00000008070b7824 */ /* 0x000fe200078e0200 */
[----:B------:R-:W-:Y:S01]  /*53f0*/  SHF.L.U32 R6, R9, 0x1f, RZ ;  /* 0x0000001f09067819 */ /* 0x000fe200000006ff */
[----:B-1----:R-:W-:Y:S06]  /*5400*/  @!P0 BRA `(.L_x_97) ;  /* 0x00000008007c8947 */ /* 0x002fec0003800000 */
.L_x_129:
[----:B------:R-:W1:Y:S01]  /*5410*/  SYNCS.PHASECHK.TRANS64.TRYWAIT P0, [R11+URZ], R6 ;  /* 0x000000060b0075a7 */ /* 0x000e62000800017f */
[----:B------:R-:W-:-:S05]  /*5420*/  VIADD R2, R7, 0x1 ;  /* 0x0000000107027836 */ /* 0x000fca0000000000 */
[----:B------:R-:W-:-:S04]  /*5430*/  ISETP.NE.AND P1, PT, R2, 0x19, PT ;  /* 0x000000190200780c */ /* 0x000fc80003f25270 */
[----:B------:R-:W-:Y:S02]  /*5440*/  SEL R4, RZ, 0x1, P1 ;  /* 0x00000001ff047807 */ /* 0x000fe40000800000 */
[----:B------:R-:W-:Y:S02]  /*5450*/  SEL R3, R2, RZ, P1 ;  /* 0x000000ff02037207 */ /* 0x000fe40000800000 */
[----:B------:R-:W-:Y:S01]  /*5460*/  LOP3.LUT R4, R9, R4, RZ, 0x3c, !PT ;  /* 0x0000000409047212 */ /* 0x000fe200078e3cff */
[----:B-1----:R-:W-:Y:S06]  /*5470*/  @!P0 BRA `(.L_x_98) ;  /* 0x0000000800748947 */ /* 0x002fec0003800000 */
.L_x_130:
[----:B------:R-:W-:Y:S01]  /*5480*/  IMAD R3, R3, 0x8, R0 ;  /* 0x0000000803037824 */ /* 0x000fe200078e0200 */
[----:B------:R-:W-:-:S07]  /*5490*/  SHF.L.U32 R0, R4, 0x1f, RZ ;  /* 0x0000001f04007819 */ /* 0x000fce00000006ff */
.L_x_99:
[----:B--2---:R2:W3:Y:S02]  /*54a0*/  SYNCS.PHASECHK.TRANS64.TRYWAIT P0, [R3+URZ], R0 ;  /* 0x00000000030075a7 */ /* 0x0044e4000800017f */
[----:B---3--:R-:W-:Y:S05]  /*54b0*/  @!P0 NANOSLEEP.SYNCS 0x989680 ;  /* 0x009896800000895d */ /* 0x008fea0003900000 */
[----:B------:R-:W3:Y:S02]  /*54c0*/  @!P0 SYNCS.PHASECHK.TRANS64 P0, [R3+URZ], R0 ;  /* 0x00000000030085a7 */ /* 0x000ee4000800007f */
[----:B---3--:R-:W-:Y:S05]  /*54d0*/  @!P0 BRA `(.L_x_99) ;  /* 0xfffffffc00f08947 */ /* 0x008fea000383ffff */
.L_x_73:
[----:B------:R-:W-:Y:S05]  /*54e0*/  BSYNC B0 ;  /* 0x0000000000007941 */ /* 0x000fea0003800000 */
.L_x_72:
[----:B------:R-:W-:Y:S05]  /*54f0*/  EXIT ;  /* 0x000000000000794d */ /* 0x000fea0003800000 */
.L_x_18:
[----:B-1----:R-:W-:-:S04]  /*5500*/  IMAD.U32 R5, RZ, RZ, UR6 ;  /* 0x00000006ff057e24 */ /* 0x002fc8000f8e00ff */
[----:B------:R1:W4:Y:S03]  /*5510*/  SYNCS.PHASECHK.TRANS64.TRYWAIT P0, [R5+URZ], R4 ;  /* 0x00000004050075a7 */ /* 0x000326000800017f */
[----:B----4-:R-:W-:Y:S05]  /*5520*/  @!P0 NANOSLEEP.SYNCS 0x989680 ;  /* 0x009896800000895d */ /* 0x010fea0003900000 */
[----:B------:R-:W4:Y:S02]  /*5530*/  @!P0 SYNCS.PHASECHK.TRANS64 P0, [R5+URZ], R4 ;  /* 0x00000004050085a7 */ /* 0x000f24000800007f */
[----:B----4-:R-:W-:Y:S05]  /*5540*/  @!P0 BRA `(.L_x_18) ;  /* 0xfffffffc00ec8947 */ /* 0x010fea000383ffff */
[----:B------:R-:W-:Y:S05]  /*5550*/  BRA `(.L_x_17) ;  /* 0xffffffbc00dc7947 */ /* 0x000fea000383ffff */
.L_x_24:
[----:B-1----:R-:W-:-:S04]  /*5560*/  IMAD.U32 R6, RZ, RZ, UR12 ;  /* 0x0000000cff067e24 */ /* 0x002fc8000f8e00ff */
[----:B------:R1:W4:Y:S03]  /*5570*/  SYNCS.PHASECHK.TRANS64.TRYWAIT P0, [R6+URZ], R5 ;  /* 0x00000005060075a7 */ /* 0x000326000800017f */
[----:B----4-:R-:W-:Y:S05]  /*5580*/  @!P0 NANOSLEEP.SYNCS 0x989680 ;  /* 0x009896800000895d */ /* 0x010fea0003900000 */
[----:B------:R-:W4:Y:S02]  /*5590*/  @!P0 SYNCS.PHASECHK.TRANS64 P0, [R6+URZ], R5 ;  /* 0x00000005060085a7 */ /* 0x000f24000800007f */
[----:B----4-:R-:W-:Y:S05]  /*55a0*/  @!P0 BRA `(.L_x_24) ;  /* 0xfffffffc00ec8947 */ /* 0x010fea000383ffff */
[----:B------:R-:W-:Y:S05]  /*55b0*/  BRA `(.L_x_23) ;  /* 0xffffffc000d47947 */ /* 0x000fea000383ffff */
.L_x_59:
[----:B------:R-:W-:Y:S01]  /*55c0*/  BSSY B1, `(.L_x_100) ;  /* 0x0000006000017945 */ /* 0x000fe20003800000 */
[----:B------:R-:W-:-:S07]  /*55d0*/  IMAD.MOV.U32 R2, RZ, RZ, -0x1 ;  /* 0xffffffffff027424 */ /* 0x000fce00078e00ff */
[----:B------:R-:W-:Y:S05]  /*55e0*/  WARPSYNC.COLLECTIVE R2, `(.L_x_101) ;  /* 0x00000000020c7348 */ /* 0x000fea0003c00000 */
[----:B------:R-:W-:Y:S02]  /*55f0*/  ELECT P1, UR62, PT ;  /* 0x00000000003e782f */ /* 0x000fe40003820000 */
[----:B------:R-:W-:Y:S01]  /*5600*/  MOV R2, UR62 ;  /* 0x0000003e00027c02 */ /* 0x000fe20008000f00 */
[----:B------:R-:W-:Y:S10]  /*5610*/  ENDCOLLECTIVE ;  /* 0x000000000000791b */ /* 0x000ff40003800000 */
.L_x_101:
[----:B------:R-:W-:Y:S05]  /*5620*/  BSYNC B1 ;  /* 0x0000000000017941 */ /* 0x000fea0003800000 */
.L_x_100:
[----:B------:R-:W-:Y:S05]  /*5630*/  BRA `(.L_x_102) ;  /* 0xffffffe4004c7947 */ /* 0x000fea000383ffff */
.L_x_62:
[----:B0-----:R0:W1:Y:S02]  /*5640*/  SYNCS.PHASECHK.TRANS64.TRYWAIT P1, [R14+URZ+0xc8], R5 ;  /* 0x0000c8050e0075a7 */ /* 0x001064000802017f */
[----:B-1----:R-:W-:Y:S05]  /*5650*/  @!P1 NANOSLEEP.SYNCS 0x989680 ;  /* 0x009896800000995d */ /* 0x002fea0003900000 */
[----:B------:R-:W1:Y:S02]  /*5660*/  @!P1 SYNCS.PHASECHK.TRANS64 P1, [R14+URZ+0xc8], R5 ;  /* 0x0000c8050e0095a7 */ /* 0x000e64000802007f */
[----:B-1----:R-:W-:Y:S05]  /*5670*/  @!P1 BRA `(.L_x_62) ;  /* 0xfffffffc00f09947 */ /* 0x002fea000383ffff */
[----:B------:R-:W-:Y:S05]  /*5680*/  BRA `(.L_x_103) ;  /* 0xffffffe400807947 */ /* 0x000fea000383ffff */
.L_x_71:
[----:B------:R-:W-:Y:S01]  /*5690*/  BSSY B0, `(.L_x_104) ;  /* 0x0000006000007945 */ /* 0x000fe20003800000 */
[----:B------:R-:W-:-:S07]  /*56a0*/  IMAD.MOV.U32 R2, RZ, RZ, -0x1 ;  /* 0xffffffffff027424 */ /* 0x000fce00078e00ff */
[----:B------:R-:W-:Y:S05]  /*56b0*/  WARPSYNC.COLLECTIVE R2, `(.L_x_105) ;  /* 0x00000000020c7348 */ /* 0x000fea0003c00000 */
[----:B------:R-:W-:Y:S02]  /*56c0*/  ELECT P1, UR62, PT ;  /* 0x00000000003e782f */ /* 0x000fe40003820000 */
[----:B------:R-:W-:Y:S01]  /*56d0*/  MOV R2, UR62 ;  /* 0x0000003e00027c02 */ /* 0x000fe20008000f00 */
[----:B------:R-:W-:Y:S10]  /*56e0*/  ENDCOLLECTIVE ;  /* 0x000000000000791b */ /* 0x000ff40003800000 */
.L_x_105:
[----:B------:R-:W-:Y:S05]  /*56f0*/  BSYNC B0 ;  /* 0x0000000000007941 */ /* 0x000fea0003800000 */
.L_x_104:
[----:B------:R-:W-:Y:S01]  /*5700*/  PLOP3.LUT P0, PT, P1, PT, PT, 0x80, 0x0 ;  /* 0x000000000000781c */ /* 0x000fe20000f0f070 */
[----:B------:R-:W-:-:S12]  /*5710*/  BRA `(.L_x_106) ;  /* 0xffffffec00d07947 */ /* 0x000fd8000383ffff */
.L_x_75:
[----:B0-----:R0:W1:Y:S02]  /*5720*/  SYNCS.PHASECHK.TRANS64.TRYWAIT P0, [R5+URZ], R2 ;  /* 0x00000002050075a7 */ /* 0x001064000800017f */
[----:B-1----:R-:W-:Y:S05]  /*5730*/  @!P0 NANOSLEEP.SYNCS 0x989680 ;  /* 0x009896800000895d */ /* 0x002fea0003900000 */
[----:B------:R-:W1:Y:S02]  /*5740*/  @!P0 SYNCS.PHASECHK.TRANS64 P0, [R5+URZ], R2 ;  /* 0x00000002050085a7 */ /* 0x000e64000800007f */
[----:B-1----:R-:W-:Y:S05]  /*5750*/  @!P0 BRA `(.L_x_75) ;  /* 0xfffffffc00f08947 */ /* 0x002fea000383ffff */
[----:B------:R-:W-:Y:S05]  /*5760*/  BRA `(.L_x_107) ;  /* 0xfffffff000107947 */ /* 0x000fea000383ffff */
.L_x_76:
[----:B0-----:R0:W1:Y:S02]  /*5770*/  SYNCS.PHASECHK.TRANS64.TRYWAIT P0, [R7+URZ], R4 ;  /* 0x00000004070075a7 */ /* 0x001064000800017f */
[----:B-1----:R-:W-:Y:S05]  /*5780*/  @!P0 NANOSLEEP.SYNCS 0x989680 ;  /* 0x009896800000895d */ /* 0x002fea0003900000 */
[----:B------:R-:W1:Y:S02]  /*5790*/  @!P0 SYNCS.PHASECHK.TRANS64 P0, [R7+URZ], R4 ;  /* 0x00000004070085a7 */ /* 0x000e64000800007f */
[----:B-1----:R-:W-:Y:S05]  /*57a0*/  @!P0 BRA `(.L_x_76) ;  /* 0xfffffffc00f08947 */ /* 0x002fea000383ffff */
[----:B------:R-:W-:Y:S05]  /*57b0*/  BRA `(.L_x_108) ;  /* 0xfffffff000207947 */ /* 0x000fea000383ffff */
.L_x_77:
[----:B0-----:R0:W1:Y:S02]  /*57c0*/  SYNCS.PHASECHK.TRANS64.TRYWAIT P0, [R6+URZ], R5 ;  /* 0x00000005060075a7 */ /* 0x001064000800017f */
[----:B-1----:R-:W-:Y:S05]  /*57d0*/  @!P0 NANOSLEEP.SYNCS 0x989680 ;  /* 0x009896800000895d */ /* 0x002fea0003900000 */
[----:B------:R-:W1:Y:S02]  /*57e0*/  @!P0 SYNCS.PHASECHK.TRANS64 P0, [R6+URZ], R5 ;  /* 0x00000005060085a7 */ /* 0x000e64000800007f */
[----:B-1----:R-:W-:Y:S05]  /*57f0*/  @!P0 BRA `(.L_x_77) ;  /* 0xfffffffc00f08947 */ /* 0x002fea000383ffff */
[----:B------:R-:W-:Y:S05]  /*5800*/  BRA `(.L_x_109) ;  /* 0xfffffff000307947 */ /* 0x000fea000383ffff */
.L_x_78:
[----:B0-----:R0:W1:Y:S02]  /*5810*/  SYNCS.PHASECHK.TRANS64.TRYWAIT P0, [R9+URZ], R4 ;  /* 0x00000004090075a7 */ /* 0x001064000800017f */
[----:B-1----:R-:W-:Y:S05]  /*5820*/  @!P0 NANOSLEEP.SYNCS 0x989680 ;  /* 0x009896800000895d */ /* 0x002fea0003900000 */
[----:B------:R-:W1:Y:S02]  /*5830*/  @!P0 SYNCS.PHASECHK.TRANS64 P0, [R9+URZ], R4 ;  /* 0x00000004090085a7 */ /* 0x000e64000800007f */
[----:B-1----:R-:W-:Y:S05]  /*5840*/  @!P0 BRA `(.L_x_78) ;  /* 0xfffffffc00f08947 */ /* 0x002fea000383ffff */
[----:B------:R-:W-:Y:S05]  /*5850*/  BRA `(.L_x_110) ;  /* 0xfffffff000407947 */ /* 0x000fea000383ffff */
.L_x_79:
[----:B0-----:R0:W1:Y:S02]  /*5860*/  SYNCS.PHASECHK.TRANS64.TRYWAIT P0, [R6+URZ], R5 ;  /* 0x00000005060075a7 */ /* 0x001064000800017f */
[----:B-1----:R-:W-:Y:S05]  /*5870*/  @!P0 NANOSLEEP.SYNCS 0x989680 ;  /* 0x009896800000895d */ /* 0x002fea0003900000 */
[----:B------:R-:W1:Y:S02]  /*5880*/  @!P0 SYNCS.PHASECHK.TRANS64 P0, [R6+URZ], R5 ;  /* 0x00000005060085a7 */ /* 0x000e64000800007f */
[----:B-1----:R-:W-:Y:S05]  /*5890*/  @!P0 BRA `(.L_x_79) ;  /* 0xfffffffc00f08947 */ /* 0x002fea000383ffff */
[----:B------:R-:W-:Y:S05]  /*58a0*/  BRA `(.L_x_111) ;  /* 0xfffffff000507947 */ /* 0x000fea000383ffff */
.L_x_80:
[----:B0-----:R0:W1:Y:S02]  /*58b0*/  SYNCS.PHASECHK.TRANS64.TRYWAIT P0, [R9+URZ], R4 ;  /* 0x00000004090075a7 */ /* 0x001064000800017f */
[----:B-1----:R-:W-:Y:S05]  /*58c0*/  @!P0 NANOSLEEP.SYNCS 0x989680 ;  /* 0x009896800000895d */ /* 0x002fea0003900000 */
[----:B------:R-:W1:Y:S02]  /*58d0*/  @!P0 SYNCS.PHASECHK.TRANS64 P0, [R9+URZ], R4 ;  /* 0x00000004090085a7 */ /* 0x000e64000800007f */
[----:B-1----:R-:W-:Y:S05]  /*58e0*/  @!P0 BRA `(.L_x_80) ;  /* 0xfffffffc00f08947 */ /* 0x002fea000383ffff */
[----:B------:R-:W-:Y:S05]  /*58f0*/  BRA `(.L_x_112) ;  /* 0xfffffff000607947 */ /* 0x000fea000383ffff */
.L_x_81:
[----:B0-----:R0:W1:Y:S02]  /*5900*/  SYNCS.PHASECHK.TRANS64.TRYWAIT P0, [R6+URZ], R5 ;  /* 0x00000005060075a7 */ /* 0x001064000800017f */
[----:B-1----:R-:W-:Y:S05]  /*5910*/  @!P0 NANOSLEEP.SYNCS 0x989680 ;  /* 0x009896800000895d */ /* 0x002fea0003900000 */
[----:B------:R-:W1:Y:S02]  /*5920*/  @!P0 SYNCS.PHASECHK.TRANS64 P0, [R6+URZ], R5 ;  /* 0x00000005060085a7 */ /* 0x000e64000800007f */
[----:B-1----:R-:W-:Y:S05]  /*5930*/  @!P0 BRA `(.L_x_81) ;  /* 0xfffffffc00f08947 */ /* 0x002fea000383ffff */
[----:B------:R-:W-:Y:S05]  /*5940*/  BRA `(.L_x_113) ;  /* 0xfffffff000707947 */ /* 0x000fea000383ffff */
.L_x_82:
[----:B0-----:R0:W1:Y:S02]  /*5950*/  SYNCS.PHASECHK.TRANS64.TRYWAIT P0, [R9+URZ], R4 ;  /* 0x00000004090075a7 */ /* 0x001064000800017f */
[----:B-1----:R-:W-:Y:S05]  /*5960*/  @!P0 NANOSLEEP.SYNCS 0x989680 ;  /* 0x009896800000895d */ /* 0x002fea0003900000 */
[----:B------:R-:W1:Y:S02]  /*5970*/  @!P0 SYNCS.PHASECHK.TRANS64 P0, [R9+URZ], R4 ;  /* 0x00000004090085a7 */ /* 0x000e64000800007f */
[----:B-1----:R-:W-:Y:S05]  /*5980*/  @!P0 BRA `(.L_x_82) ;  /* 0xfffffffc00f08947 */ /* 0x002fea000383ffff */
[----:B------:R-:W-:Y:S05]  /*5990*/  BRA `(.L_x_114) ;  /* 0xfffffff000807947 */ /* 0x000fea000383ffff */
.L_x_83:
[----:B0-----:R0:W1:Y:S02]  /*59a0*/  SYNCS.PHASECHK.TRANS64.TRYWAIT P0, [R6+URZ], R5 ;  /* 0x00000005060075a7 */ /* 0x001064000800017f */
[----:B-1----:R-:W-:Y:S05]  /*59b0*/  @!P0 NANOSLEEP.SYNCS 0x989680 ;  /* 0x009896800000895d */ /* 0x002fea0003900000 */
[----:B------:R-:W1:Y:S02]  /*59c0*/  @!P0 SYNCS.PHASECHK.TRANS64 P0, [R6+URZ], R5 ;  /* 0x00000005060085a7 */ /* 0x000e64000800007f */
[----:B-1----:R-:W-:Y:S05]  /*59d0*/  @!P0 BRA `(.L_x_83) ;  /* 0xfffffffc00f08947 */ /* 0x002fea000383ffff */
[----:B------:R-:W-:Y:S05]  /*59e0*/  BRA `(.L_x_115) ;  /* 0xfffffff000907947 */ /* 0x000fea000383ffff */
.L_x_84:
[----:B0-----:R0:W1:Y:S02]  /*59f0*/  SYNCS.PHASECHK.TRANS64.TRYWAIT P0, [R9+URZ], R4 ;  /* 0x00000004090075a7 */ /* 0x001064000800017f */
[----:B-1----:R-:W-:Y:S05]  /*5a00*/  @!P0 NANOSLEEP.SYNCS 0x989680 ;  /* 0x009896800000895d */ /* 0x002fea0003900000 */
[----:B------:R-:W1:Y:S02]  /*5a10*/  @!P0 SYNCS.PHASECHK.TRANS64 P0, [R9+URZ], R4 ;  /* 0x00000004090085a7 */ /* 0x000e64000800007f */
[----:B-1----:R-:W-:Y:S05]  /*5a20*/  @!P0 BRA `(.L_x_84) ;  /* 0xfffffffc00f08947 */ /* 0x002fea000383ffff */
[----:B------:R-:W-:Y:S05]  /*5a30*/  BRA `(.L_x_116) ;  /* 0xfffffff000a07947 */ /* 0x000fea000383ffff */
.L_x_85:
[----:B0-----:R0:W1:Y:S02]  /*5a40*/  SYNCS.PHASECHK.TRANS64.TRYWAIT P0, [R6+URZ], R5 ;  /* 0x00000005060075a7 */ /* 0x001064000800017f */
[----:B-1----:R-:W-:Y:S05]  /*5a50*/  @!P0 NANOSLEEP.SYNCS 0x989680 ;  /* 0x009896800000895d */ /* 0x002fea0003900000 */
[----:B------:R-:W1:Y:S02]  /*5a60*/  @!P0 SYNCS.PHASECHK.TRANS64 P0, [R6+URZ], R5 ;  /* 0x00000005060085a7 */ /* 0x000e64000800007f */
[----:B-1----:R-:W-:Y:S05]  /*5a70*/  @!P0 BRA `(.L_x_85) ;  /* 0xfffffffc00f08947 */ /* 0x002fea000383ffff */
[----:B------:R-:W-:Y:S05]  /*5a80*/  BRA `(.L_x_117) ;  /* 0xfffffff000b07947 */ /* 0x000fea000383ffff */
.L_x_86:
[----:B0-----:R0:W1:Y:S02]  /*5a90*/  SYNCS.PHASECHK.TRANS64.TRYWAIT P0, [R9+URZ], R4 ;  /* 0x00000004090075a7 */ /* 0x001064000800017f */
[----:B-1----:R-:W-:Y:S05]  /*5aa0*/  @!P0 NANOSLEEP.SYNCS 0x989680 ;  /* 0x009896800000895d */ /* 0x002fea0003900000 */
[----:B------:R-:W1:Y:S02]  /*5ab0*/  @!P0 SYNCS.PHASECHK.TRANS64 P0, [R9+URZ], R4 ;  /* 0x00000004090085a7 */ /* 0x000e64000800007f */
[----:B-1----:R-:W-:Y:S05]  /*5ac0*/  @!P0 BRA `(.L_x_86) ;  /* 0xfffffffc00f08947 */ /* 0x002fea000383ffff */
[----:B------:R-:W-:Y:S05]  /*5ad0*/  BRA `(.L_x_118) ;  /* 0xfffffff000c07947 */ /* 0x000fea000383ffff */
.L_x_87:
[----:B0-----:R0:W1:Y:S02]  /*5ae0*/  SYNCS.PHASECHK.TRANS64.TRYWAIT P0, [R6+URZ], R5 ;  /* 0x00000005060075a7 */ /* 0x001064000800017f */
[----:B-1----:R-:W-:Y:S05]  /*5af0*/  @!P0 NANOSLEEP.SYNCS 0x989680 ;  /* 0x009896800000895d */ /* 0x002fea0003900000 */
[----:B------:R-:W1:Y:S02]  /*5b00*/  @!P0 SYNCS.PHASECHK.TRANS64 P0, [R6+URZ], R5 ;  /* 0x00000005060085a7 */ /* 0x000e64000800007f */
[----:B-1----:R-:W-:Y:S05]  /*5b10*/  @!P0 BRA `(.L_x_87) ;  /* 0xfffffffc00f08947 */ /* 0x002fea000383ffff */
[----:B------:R-:W-:Y:S05]  /*5b20*/  BRA `(.L_x_119) ;  /* 0xfffffff000d07947 */ /* 0x000fea000383ffff */
.L_x_88:
[----:B0-----:R0:W1:Y:S02]  /*5b30*/  SYNCS.PHASECHK.TRANS64.TRYWAIT P0, [R9+URZ], R4 ;  /* 0x00000004090075a7 */ /* 0x001064000800017f */
[----:B-1----:R-:W-:Y:S05]  /*5b40*/  @!P0 NANOSLEEP.SYNCS 0x989680 ;  /* 0x009896800000895d */ /* 0x002fea0003900000 */
[----:B------:R-:W1:Y:S02]  /*5b50*/  @!P0 SYNCS.PHASECHK.TRANS64 P0, [R9+URZ], R4 ;  /* 0x00000004090085a7 */ /* 0x000e64000800007f */
[----:B-1----:R-:W-:Y:S05]  /*5b60*/  @!P0 BRA `(.L_x_88) ;  /* 0xfffffffc00f08947 */ /* 0x002fea000383ffff */
[----:B------:R-:W-:Y:S05]  /*5b70*/  BRA `(.L_x_120) ;  /* 0xfffffff000e07947 */ /* 0x000fea000383ffff */
.L_x_89:
[----:B0-----:R0:W1:Y:S02]  /*5b80*/  SYNCS.PHASECHK.TRANS64.TRYWAIT P0, [R6+URZ], R5 ;  /* 0x00000005060075a7 */ /* 0x001064000800017f */
[----:B-1----:R-:W-:Y:S05]  /*5b90*/  @!P0 NANOSLEEP.SYNCS 0x989680 ;  /* 0x009896800000895d */ /* 0x002fea0003900000 */
[----:B------:R-:W1:Y:S02]  /*5ba0*/  @!P0 SYNCS.PHASECHK.TRANS64 P0, [R6+URZ], R5 ;  /* 0x00000005060085a7 */ /* 0x000e64000800007f */
[----:B-1----:R-:W-:Y:S05]  /*5bb0*/  @!P0 BRA `(.L_x_89) ;  /* 0xfffffffc00f08947 */ /* 0x002fea000383ffff */
[----:B------:R-:W-:Y:S05]  /*5bc0*/  BRA `(.L_x_121) ;  /* 0xfffffff000f07947 */ /* 0x000fea000383ffff */
.L_x_90:
[----:B0-----:R0:W1:Y:S02]  /*5bd0*/  SYNCS.PHASECHK.TRANS64.TRYWAIT P0, [R9+URZ], R4 ;  /* 0x00000004090075a7 */ /* 0x001064000800017f */
[----:B-1----:R-:W-:Y:S05]  /*5be0*/  @!P0 NANOSLEEP.SYNCS 0x989680 ;  /* 0x009896800000895d */ /* 0x002fea0003900000 */
[----:B------:R-:W1:Y:S02]  /*5bf0*/  @!P0 SYNCS.PHASECHK.TRANS64 P0, [R9+URZ], R4 ;  /* 0x00000004090085a7 */ /* 0x000e64000800007f */
[----:B-1----:R-:W-:Y:S05]  /*5c00*/  @!P0 BRA `(.L_x_90) ;  /* 0xfffffffc00f08947 */ /* 0x002fea000383ffff */
[----:B------:R-:W-:Y:S05]  /*5c10*/  BRA `(.L_x_122) ;  /* 0xfffffff400007947 */ /* 0x000fea000383ffff */
.L_x_91:
[----:B0-----:R0:W1:Y:S02]  /*5c20*/  SYNCS.PHASECHK.TRANS64.TRYWAIT P0, [R6+URZ], R5 ;  /* 0x00000005060075a7 */ /* 0x001064000800017f */
[----:B-1----:R-:W-:Y:S05]  /*5c30*/  @!P0 NANOSLEEP.SYNCS 0x989680 ;  /* 0x009896800000895d */ /* 0x002fea0003900000 */
[----:B------:R-:W1:Y:S02]  /*5c40*/  @!P0 SYNCS.PHASECHK.TRANS64 P0, [R6+URZ], R5 ;  /* 0x00000005060085a7 */ /* 0x000e64000800007f */
[----:B-1----:R-:W-:Y:S05]  /*5c50*/  @!P0 BRA `(.L_x_91) ;  /* 0xfffffffc00f08947 */ /* 0x002fea000383ffff */
[----:B------:R-:W-:Y:S05]  /*5c60*/  BRA `(.L_x_123) ;  /* 0xfffffff400107947 */ /* 0x000fea000383ffff */
.L_x_92:
[----:B0-----:R0:W1:Y:S02]  /*5c70*/  SYNCS.PHASECHK.TRANS64.TRYWAIT P0, [R9+URZ], R4 ;  /* 0x00000004090075a7 */ /* 0x001064000800017f */
[----:B-1----:R-:W-:Y:S05]  /*5c80*/  @!P0 NANOSLEEP.SYNCS 0x989680 ;  /* 0x009896800000895d */ /* 0x002fea0003900000 */
[----:B------:R-:W1:Y:S02]  /*5c90*/  @!P0 SYNCS.PHASECHK.TRANS64 P0, [R9+URZ], R4 ;  /* 0x00000004090085a7 */ /* 0x000e64000800007f */
[----:B-1----:R-:W-:Y:S05]  /*5ca0*/  @!P0 BRA `(.L_x_92) ;  /* 0xfffffffc00f08947 */ /* 0x002fea000383ffff */
[----:B------:R-:W-:Y:S05]  /*5cb0*/  BRA `(.L_x_124) ;  /* 0xfffffff400207947 */ /* 0x000fea000383ffff */
.L_x_93:
[----:B0-----:R0:W1:Y:S02]  /*5cc0*/  SYNCS.PHASECHK.TRANS64.TRYWAIT P0, [R6+URZ], R5 ;  /* 0x00000005060075a7 */ /* 0x001064000800017f */
[----:B-1----:R-:W-:Y:S05]  /*5cd0*/  @!P0 NANOSLEEP.SYNCS 0x989680 ;  /* 0x009896800000895d */ /* 0x002fea0003900000 */
[----:B------:R-:W1:Y:S02]  /*5ce0*/  @!P0 SYNCS.PHASECHK.TRANS64 P0, [R6+URZ], R5 ;  /* 0x00000005060085a7 */ /* 0x000e64000800007f */
[----:B-1----:R-:W-:Y:S05]  /*5cf0*/  @!P0 BRA `(.L_x_93) ;  /* 0xfffffffc00f08947 */ /* 0x002fea000383ffff */
[----:B------:R-:W-:Y:S05]  /*5d00*/  BRA `(.L_x_125) ;  /* 0xfffffff400307947 */ /* 0x000fea000383ffff */
.L_x_94:
[----:B0-----:R0:W1:Y:S02]  /*5d10*/  SYNCS.PHASECHK.TRANS64.TRYWAIT P0, [R9+URZ], R4 ;  /* 0x00000004090075a7 */ /* 0x001064000800017f */
[----:B-1----:R-:W-:Y:S05]  /*5d20*/  @!P0 NANOSLEEP.SYNCS 0x989680 ;  /* 0x009896800000895d */ /* 0x002fea0003900000 */
[----:B------:R-:W1:Y:S02]  /*5d30*/  @!P0 SYNCS.PHASECHK.TRANS64 P0, [R9+URZ], R4 ;  /* 0x00000004090085a7 */ /* 0x000e64000800007f */
[----:B-1----:R-:W-:Y:S05]  /*5d40*/  @!P0 BRA `(.L_x_94) ;  /* 0xfffffffc00f08947 */ /* 0x002fea000383ffff */
[----:B------:R-:W-:Y:S05]  /*5d50*/  BRA `(.L_x_126) ;  /* 0xfffffff400407947 */ /* 0x000fea000383ffff */
.L_x_95:
[----:B0-----:R0:W1:Y:S02]  /*5d60*/  SYNCS.PHASECHK.TRANS64.TRYWAIT P0, [R6+URZ], R5 ;  /* 0x00000005060075a7 */ /* 0x001064000800017f */
[----:B-1----:R-:W-:Y:S05]  /*5d70*/  @!P0 NANOSLEEP.SYNCS 0x989680 ;  /* 0x009896800000895d */ /* 0x002fea0003900000 */
[----:B------:R-:W1:Y:S02]  /*5d80*/  @!P0 SYNCS.PHASECHK.TRANS64 P0, [R6+URZ], R5 ;  /* 0x00000005060085a7 */ /* 0x000e64000800007f */
[----:B-1----:R-:W-:Y:S05]  /*5d90*/  @!P0 BRA `(.L_x_95) ;  /* 0xfffffffc00f08947 */ /* 0x002fea000383ffff */
[----:B------:R-:W-:Y:S05]  /*5da0*/  BRA `(.L_x_127) ;  /* 0xfffffff400507947 */ /* 0x000fea000383ffff */
.L_x_96:
[----:B0-----:R0:W1:Y:S02]  /*5db0*/  SYNCS.PHASECHK.TRANS64.TRYWAIT P0, [R9+URZ], R4 ;  /* 0x00000004090075a7 */ /* 0x001064000800017f */
[----:B-1----:R-:W-:Y:S05]  /*5dc0*/  @!P0 NANOSLEEP.SYNCS 0x989680 ;  /* 0x009896800000895d */ /* 0x002fea0003900000 */
[----:B------:R-:W1:Y:S02]  /*5dd0*/  @!P0 SYNCS.PHASECHK.TRANS64 P0, [R9+URZ], R4 ;  /* 0x00000004090085a7 */ /* 0x000e64000800007f */
[----:B-1----:R-:W-:Y:S05]  /*5de0*/  @!P0 BRA `(.L_x_96) ;  /* 0xfffffffc00f08947 */ /* 0x002fea000383ffff */
[----:B------:R-:W-:Y:S05]  /*5df0*/  BRA `(.L_x_128) ;  /* 0xfffffff400607947 */ /* 0x000fea000383ffff */
.L_x_97:
[----:B0-----:R0:W1:Y:S02]  /*5e00*/  SYNCS.PHASECHK.TRANS64.TRYWAIT P0, [R8+URZ], R5 ;  /* 0x00000005080075a7 */ /* 0x001064000800017f */
[----:B-1----:R-:W-:Y:S05]  /*5e10*/  @!P0 NANOSLEEP.SYNCS 0x989680 ;  /* 0x009896800000895d */ /* 0x002fea0003900000 */
[----:B------:R-:W1:Y:S02]  /*5e20*/  @!P0 SYNCS.PHASECHK.TRANS64 P0, [R8+URZ], R5 ;  /* 0x00000005080085a7 */ /* 0x000e64000800007f */
[----:B-1----:R-:W-:Y:S05]  /*5e30*/  @!P0 BRA `(.L_x_97) ;  /* 0xfffffffc00f08947 */ /* 0x002fea000383ffff */
[----:B------:R-:W-:Y:S05]  /*5e40*/  BRA `(.L_x_129) ;  /* 0xfffffff400707947 */ /* 0x000fea000383ffff */
.L_x_98:
[----:B-1----:R1:W2:Y:S02]  /*5e50*/  SYNCS.PHASECHK.TRANS64.TRYWAIT P0, [R11+URZ], R6 ;  /* 0x000000060b0075a7 */ /* 0x0022a4000800017f */
[----:B--2---:R-:W-:Y:S05]  /*5e60*/  @!P0 NANOSLEEP.SYNCS 0x989680 ;  /* 0x009896800000895d */ /* 0x004fea0003900000 */
[----:B------:R-:W2:Y:S02]  /*5e70*/  @!P0 SYNCS.PHASECHK.TRANS64 P0, [R11+URZ], R6 ;  /* 0x000000060b0085a7 */ /* 0x000ea4000800007f */
[----:B--2---:R-:W-:Y:S05]  /*5e80*/  @!P0 BRA `(.L_x_98) ;  /* 0xfffffffc00f08947 */ /* 0x004fea000383ffff */
[----:B------:R-:W-:Y:S05]  /*5e90*/  BRA `(.L_x_130) ;  /* 0xfffffff400787947 */ /* 0x000fea000383ffff */
.L_x_131:
[----:B------:R-:W-:-:S00]  /*5ea0*/  BRA `(.L_x_131) ;  /* 0xfffffffc00fc7947 */ /* 0x000fc0000383ffff */
[----:B------:R-:W-:-:S00]  /*5eb0*/  NOP ;  /* 0x0000000000007918 */ /* 0x000fc00000000000 */
        /* <DEDUP_REMOVED lines=12> */
.L_x_132:


//--------------------- .nv.shared._ZN7cutlass13device_kernelINS_4gemm6kernel13GemmUniversalIN4cute5tupleIJiiiiEEENS1_10collective13CollectiveMmaINS1_37MainloopSm90TmaGmmaWarpSpecializedFP8ILi25ENS5_IJNS4_1CILi1EEESB_SB_EEENS1_35KernelTmaWarpSpecializedCooperativeEEENS5_IJNSA_ILi128EEENSA_ILi16EEENSA_ILi64EEEEEENS_12float_e4m3_tENS5_IJlSB_lEEESJ_SK_NS4_8TiledMMAINS4_8MMA_AtomIJNS4_4SM904GMMA30MMA_64x16x32_F32E4M3E4M3_SS_TNILNSO_7ScaleInE1ELSQ_1EEEEEENS4_6LayoutINS5_IJNSA_ILi2EEESB_SB_EEENS5_IJSB_NSA_ILi0EEESW_EEEEENS5_IJNS4_10UnderscoreESZ_SZ_EEEEENS4_13SM90_TMA_LOADENS4_14ComposedLayoutINS4_7SwizzleILi2ELi4ELi3EEENS4_18smem_ptr_flag_bitsILi8EEENST_INS5_IJNSA_ILi8EEESH_EEENS5_IJSH_SB_EEEEEEEvNS4_8identityES12_S1C_vS1D_EENS_8epilogue10collective6detail29Sm90TmaWarpSpecializedAdapterINS1G_15DefaultEpilogueISJ_SK_SK_NS1F_6thread17LinearCombinationISJ_Li1EffLNS1K_9ScaleType4KindE0ELNS_15FloatRoundStyleE2ESJ_EENS1_15EpilogueDefaultEEEEEvvEEEEvNT_6ParamsE --------------------------
	.section	.nv.shared._ZN7cutlass13device_kernelINS_4gemm6kernel13GemmUniversalIN4cute5tupleIJiiiiEEENS1_10collective13CollectiveMmaINS1_37MainloopSm90TmaGmmaWarpSpecializedFP8ILi25ENS5_IJNS4_1CILi1EEESB_SB_EEENS1_35KernelTmaWarpSpecializedCooperativeEEENS5_IJNSA_ILi128EEENSA_ILi16EEENSA_ILi64EEEEEENS_12float_e4m3_tENS5_IJlSB_lEEESJ_SK_NS4_8TiledMMAINS4_8MMA_AtomIJNS4_4SM904GMMA30MMA_64x16x32_F32E4M3E4M3_SS_TNILNSO_7ScaleInE1ELSQ_1EEEEEENS4_6LayoutINS5_IJNSA_ILi2EEESB_SB_EEENS5_IJSB_NSA_ILi0EEESW_EEEEENS5_IJNS4_10UnderscoreESZ_SZ_EEEEENS4_13SM90_TMA_LOADENS4_14ComposedLayoutINS4_7SwizzleILi2ELi4ELi3EEENS4_18smem_ptr_flag_bitsILi8EEENST_INS5_IJNSA_ILi8EEESH_EEENS5_IJSH_SB_EEEEEEEvNS4_8identityES12_S1C_vS1D_EENS_8epilogue10collective6detail29Sm90TmaWarpSpecializedAdapterINS1G_15DefaultEpilogueISJ_SK_SK_NS1F_6thread17LinearCombinationISJ_Li1EffLNS1K_9ScaleType4KindE0ELNS_15FloatRoundStyleE2ESJ_EENS1_15EpilogueDefaultEEEEEvvEEEEvNT_6ParamsE,"aw",@nobits
	.sectionflags	@""
	.align	16
	.zero		1024


//--------------------- .nv.shared.reserved.0     --------------------------
	.section	.nv.shared.reserved.0,"aw",@nobits
	.weak		__nv_reservedSMEM_offset_0_alias
	.size		__nv_reservedSMEM_offset_0_alias, 0, 0
	.other		__nv_reservedSMEM_offset_0_alias,@"STO_CUDA_RESERVED_SHARED STV_DEFAULT"
__nv_reservedSMEM_offset_0_alias:
	.zero		0


//--------------------- .nv.global                --------------------------
	.section	.nv.global,"aw",@nobits
.nv.global:
	.type		_ZN39_INTERNAL_cbae873a_4_k_cu_8f04e26d_61284cute1_E,@object
	.size		_ZN39_INTERNAL_cbae873a_4_k_cu_8f04e26d_61284cute1_E,(_ZN39_INTERNAL_cbae873a_4_k_cu_8f04e26d_61284cuda3std3__45__cpo6cbeginE - _ZN39_INTERNAL_cbae873a_4_k_cu_8f04e26d_61284cute1_E)
_ZN39_INTERNAL_cbae873a_4_k_cu_8f04e26d_61284cute1_E:
	.zero		1
	.type		_ZN39_INTERNAL_cbae873a_4_k_cu_8f04e26d_61284cuda3std3__45__cpo6cbeginE,@object
	.size		_ZN39_INTERNAL_cbae873a_4_k_cu_8f04e26d_61284cuda3std3__45__cpo6cbeginE,(_ZN39_INTERNAL_cbae873a_4_k_cu_8f04e26d_61284cuda3std3__48in_placeE - _ZN39_INTERNAL_cbae873a_4_k_cu_8f04e26d_61284cuda3std3__45__cpo6cbeginE)
_ZN39_INTERNAL_cbae873a_4_k_cu_8f04e26d_61284cuda3std3__45__cpo6cbeginE:
	.zero		1
	.type		_ZN39_INTERNAL_cbae873a_4_k_cu_8f04e26d_61284cuda3std3__48in_placeE,@object
	.size		_ZN39_INTERNAL_cbae873a_4_k_cu_8f04e26d_61284cuda3std3__48in_placeE,(_ZN39_INTERNAL_cbae873a_4_k_cu_8f04e26d_61284cuda3std6ranges3__45__cpo9iter_moveE - _ZN39_INTERNAL_cbae873a_4_k_cu_8f04e26d_61284cuda3std3__48in_placeE)
_ZN39_INTERNAL_cbae873a_4_k_cu_8f04e26d_61284cuda3std3__48in_placeE:
	.zero		1
	.type		_ZN39_INTERNAL_cbae873a_4_k_cu_8f04e26d_61284cuda3std6ranges3__45__cpo9iter_moveE,@object
	.size		_ZN39_INTERNAL_cbae873a_4_k_cu_8f04e26d_61284cuda3std6ranges3__45__cpo9iter_moveE,(_ZN39_INTERNAL_cbae873a_4_k_cu_8f04e26d_61284cuda3std3__45__cpo5beginE - _ZN39_INTERNAL_cbae873a_4_k_cu_8f04e26d_61284cuda3std6ranges3__45__cpo9iter_moveE)
_ZN39_INTERNAL_cbae873a_4_k_cu_8f04e26d_61284cuda3std6ranges3__45__cpo9iter_moveE:
	.zero		1
	.type		_ZN39_INTERNAL_cbae873a_4_k_cu_8f04e26d_61284cuda3std3__45__cpo5beginE,@object
	.size		_ZN39_INTERNAL_cbae873a_4_k_cu_8f04e26d_61284cuda3std3__45__cpo5beginE,(_ZN39_INTERNAL_cbae873a_4_k_cu_8f04e26d_61284cuda3std3__441_GLOBAL__N__cbae873a_4_k_cu_8f04e26d_61286ignoreE - _ZN39_INTERNAL_cbae873a_4_k_cu_8f04e26d_61284cuda3std3__45__cpo5beginE)
_ZN39_INTERNAL_cbae873a_4_k_cu_8f04e26d_61284cuda3std3__45__cpo5beginE:
	.zero		1
	.type		_ZN39_INTERNAL_cbae873a_4_k_cu_8f04e26d_61284cuda3std3__441_GLOBAL__N__cbae873a_4_k_cu_8f04e26d_61286ignoreE,@object
	.size		_ZN39_INTERNAL_cbae873a_4_k_cu_8f04e26d_61284cuda3std3__441_GLOBAL__N__cbae873a_4_k_cu_8f04e26d_61286ignoreE,(_ZN39_INTERNAL_cbae873a_4_k_cu_8f04e26d_61284cute7productE - _ZN39_INTERNAL_cbae873a_4_k_cu_8f04e26d_61284cuda3std3__441_GLOBAL__N__cbae873a_4_k_cu_8f04e26d_61286ignoreE)
_ZN39_INTERNAL_cbae873a_4_k_cu_8f04e26d_61284cuda3std3__441_GLOBAL__N__cbae873a_4_k_cu_8f04e26d_61286ignoreE:
	.zero		1
	.type		_ZN39_INTERNAL_cbae873a_4_k_cu_8f04e26d_61284cute7productE,@object
	.size		_ZN39_INTERNAL_cbae873a_4_k_cu_8f04e26d_61284cute7productE,(_ZN39_INTERNAL_cbae873a_4_k_cu_8f04e26d_61284cuda3std3__45__cpo3endE - _ZN39_INTERNAL_cbae873a_4_k_cu_8f04e26d_61284cute7productE)
_ZN39_INTERNAL_cbae873a_4_k_cu_8f04e26d_61284cute7productE:
	.zero		1
	.type		_ZN39_INTERNAL_cbae873a_4_k_cu_8f04e26d_61284cuda3std3__45__cpo3endE,@object
	.size		_ZN39_INTERNAL_cbae873a_4_k_cu_8f04e26d_61284cuda3std3__45__cpo3endE,(_ZN39_INTERNAL_cbae873a_4_k_cu_8f04e26d_61284cuda3std3__419piecewise_constructE - _ZN39_INTERNAL_cbae873a_4_k_cu_8f04e26d_61284cuda3std3__45__cpo3endE)
_ZN39_INTERNAL_cbae873a_4_k_cu_8f04e26d_61284cuda3std3__45__cpo3endE:
	.zero		1
	.type		_ZN39_INTERNAL_cbae873a_4_k_cu_8f04e26d_61284cuda3std3__419piecewise_constructE,@object
	.size		_ZN39_INTERNAL_cbae873a_4_k_cu_8f04e26d_61284cuda3std3__419piecewise_constructE,(_ZN39_INTERNAL_cbae873a_4_k_cu_8f04e26d_61284cuda3std3__45__cpo4cendE - _ZN39_INTERNAL_cbae873a_4_k_cu_8f04e26d_61284cuda3std3__419piecewise_constructE)
_ZN39_INTERNAL_cbae873a_4_k_cu_8f04e26d_61284cuda3std3__419piecewise_constructE:
	.zero		1
	.type		_ZN39_INTERNAL_cbae873a_4_k_cu_8f04e26d_61284cuda3std3__45__cpo4cendE,@object
	.size		_ZN39_INTERNAL_cbae873a_4_k_cu_8f04e26d_61284cuda3std3__45__cpo4cendE,(_ZN39_INTERNAL_cbae873a_4_k_cu_8f04e26d_61284cuda3std6ranges3__45__cpo4swapE - _ZN39_INTERNAL_cbae873a_4_k_cu_8f04e26d_61284cuda3std3__45__cpo4cendE)
_ZN39_INTERNAL_cbae873a_4_k_cu_8f04e26d_61284cuda3std3__45__cpo4cendE:
	.zero		1
	.type		_ZN39_INTERNAL_cbae873a_4_k_cu_8f04e26d_61284cuda3std6ranges3__45__cpo4swapE,@object
	.size		_ZN39_INTERNAL_cbae873a_4_k_cu_8f04e26d_61284cuda3std6ranges3__45__cpo4swapE,(.L_7 - _ZN39_INTERNAL_cbae873a_4_k_cu_8f04e26d_61284cuda3std6ranges3__45__cpo4swapE)
_ZN39_INTERNAL_cbae873a_4_k_cu_8f04e26d_61284cuda3std6ranges3__45__cpo4swapE:
	.zero		1
.L_7:


//--------------------- .nv.constant0._ZN7cutlass13device_kernelINS_4gemm6kernel13GemmUniversalIN4cute5tupleIJiiiiEEENS1_10collective13CollectiveMmaINS1_37MainloopSm90TmaGmmaWarpSpecializedFP8ILi25ENS5_IJNS4_1CILi1EEESB_SB_EEENS1_35KernelTmaWarpSpecializedCooperativeEEENS5_IJNSA_ILi128EEENSA_ILi16EEENSA_ILi64EEEEEENS_12float_e4m3_tENS5_IJlSB_lEEESJ_SK_NS4_8TiledMMAINS4_8MMA_AtomIJNS4_4SM904GMMA30MMA_64x16x32_F32E4M3E4M3_SS_TNILNSO_7ScaleInE1ELSQ_1EEEEEENS4_6LayoutINS5_IJNSA_ILi2EEESB_SB_EEENS5_IJSB_NSA_ILi0EEESW_EEEEENS5_IJNS4_10UnderscoreESZ_SZ_EEEEENS4_13SM90_TMA_LOADENS4_14ComposedLayoutINS4_7SwizzleILi2ELi4ELi3EEENS4_18smem_ptr_flag_bitsILi8EEENST_INS5_IJNSA_ILi8EEESH_EEENS5_IJSH_SB_EEEEEEEvNS4_8identityES12_S1C_vS1D_EENS_8epilogue10collective6detail29Sm90TmaWarpSpecializedAdapterINS1G_15DefaultEpilogueISJ_SK_SK_NS1F_6thread17LinearCombinationISJ_Li1EffLNS1K_9ScaleType4KindE0ELNS_15FloatRoundStyleE2ESJ_EENS1_15EpilogueDefaultEEEEEvvEEEEvNT_6ParamsE --------------------------
	.section	.nv.constant0._ZN7cutlass13device_kernelINS_4gemm6kernel13GemmUniversalIN4cute5tupleIJiiiiEEENS1_10collective13CollectiveMmaINS1_37MainloopSm90TmaGmmaWarpSpecializedFP8ILi25ENS5_IJNS4_1CILi1EEESB_SB_EEENS1_35KernelTmaWarpSpecializedCooperativeEEENS5_IJNSA_ILi128EEENSA_ILi16EEENSA_ILi64EEEEEENS_12float_e4m3_tENS5_IJlSB_lEEESJ_SK_NS4_8TiledMMAINS4_8MMA_AtomIJNS4_4SM904GMMA30MMA_64x16x32_F32E4M3E4M3_SS_TNILNSO_7ScaleInE1ELSQ_1EEEEEENS4_6LayoutINS5_IJNSA_ILi2EEESB_SB_EEENS5_IJSB_NSA_ILi0EEESW_EEEEENS5_IJNS4_10UnderscoreESZ_SZ_EEEEENS4_13SM90_TMA_LOADENS4_14ComposedLayoutINS4_7SwizzleILi2ELi4ELi3EEENS4_18smem_ptr_flag_bitsILi8EEENST_INS5_IJNSA_ILi8EEESH_EEENS5_IJSH_SB_EEEEEEEvNS4_8identityES12_S1C_vS1D_EENS_8epilogue10collective6detail29Sm90TmaWarpSpecializedAdapterINS1G_15DefaultEpilogueISJ_SK_SK_NS1F_6thread17LinearCombinationISJ_Li1EffLNS1K_9ScaleType4KindE0ELNS_15FloatRoundStyleE2ESJ_EENS1_15EpilogueDefaultEEEEEvvEEEEvNT_6ParamsE,"a",@progbits
	.sectionflags	@""
	.align	4
.nv.constant0._ZN7cutlass13device_kernelINS_4gemm6kernel13GemmUniversalIN4cute5tupleIJiiiiEEENS1_10collective13CollectiveMmaINS1_37MainloopSm90TmaGmmaWarpSpecializedFP8ILi25ENS5_IJNS4_1CILi1EEESB_SB_EEENS1_35KernelTmaWarpSpecializedCooperativeEEENS5_IJNSA_ILi128EEENSA_ILi16EEENSA_ILi64EEEEEENS_12float_e4m3_tENS5_IJlSB_lEEESJ_SK_NS4_8TiledMMAINS4_8MMA_AtomIJNS4_4SM904GMMA30MMA_64x16x32_F32E4M3E4M3_SS_TNILNSO_7ScaleInE1ELSQ_1EEEEEENS4_6LayoutINS5_IJNSA_ILi2EEESB_SB_EEENS5_IJSB_NSA_ILi0EEESW_EEEEENS5_IJNS4_10UnderscoreESZ_SZ_EEEEENS4_13SM90_TMA_LOADENS4_14ComposedLayoutINS4_7SwizzleILi2ELi4ELi3EEENS4_18smem_ptr_flag_bitsILi8EEENST_INS5_IJNSA_ILi8EEESH_EEENS5_IJSH_SB_EEEEEEEvNS4_8identityES12_S1C_vS1D_EENS_8epilogue10collective6detail29Sm90TmaWarpSpecializedAdapterINS1G_15DefaultEpilogueISJ_SK_SK_NS1F_6thread17LinearCombinationISJ_Li1EffLNS1K_9ScaleType4KindE0ELNS_15FloatRoundStyleE2ESJ_EENS1_15EpilogueDefaultEEEEEvvEEEEvNT_6ParamsE:
	.zero		1664


//--------------------- SYMBOLS --------------------------

	.type		.nv.reservedSmem.offset0,@object
	.size		.nv.reservedSmem.offset0,0x4
